//
// Generated by NVIDIA NVVM Compiler
//
// Compiler Build ID: CL-36424714
// Cuda compilation tools, release 13.0, V13.0.88
// Based on NVVM 20.0.0
//

.version 9.0
.target sm_100
.address_size 64

	// .globl	_Z16gridding_processPdS_iidPi
// _ZZ16gridding_processPdS_iidPiE3x_s has been demoted
// _ZZ16gridding_processPdS_iidPiE3y_s has been demoted
// _ZZ16gridding_processPdS_iidPiE3g_s has been demoted

.visible .entry _Z16gridding_processPdS_iidPi(
	.param .u64 .ptr .align 1 _Z16gridding_processPdS_iidPi_param_0,
	.param .u64 .ptr .align 1 _Z16gridding_processPdS_iidPi_param_1,
	.param .u32 _Z16gridding_processPdS_iidPi_param_2,
	.param .u32 _Z16gridding_processPdS_iidPi_param_3,
	.param .f64 _Z16gridding_processPdS_iidPi_param_4,
	.param .u64 .ptr .align 1 _Z16gridding_processPdS_iidPi_param_5
)
{
	.reg .pred 	%p<5>;
	.reg .b32 	%r<54>;
	.reg .b64 	%rd<12>;
	.reg .b64 	%fd<115>;
	// demoted variable
	.shared .align 8 .b8 _ZZ16gridding_processPdS_iidPiE3x_s[256];
	// demoted variable
	.shared .align 8 .b8 _ZZ16gridding_processPdS_iidPiE3y_s[256];
	// demoted variable
	.shared .align 8 .b8 _ZZ16gridding_processPdS_iidPiE3g_s[256];
	ld.param.u64 	%rd1, [_Z16gridding_processPdS_iidPi_param_0];
	ld.param.u64 	%rd2, [_Z16gridding_processPdS_iidPi_param_1];
	ld.param.u32 	%r3, [_Z16gridding_processPdS_iidPi_param_3];
	ld.param.f64 	%fd1, [_Z16gridding_processPdS_iidPi_param_4];
	ld.param.u64 	%rd3, [_Z16gridding_processPdS_iidPi_param_5];
	mov.u32 	%r1, %tid.x;
	setp.ne.s32 	%p1, %r1, 0;
	@%p1 bra 	$L__BB0_2;
	cvta.to.global.u64 	%rd4, %rd1;
	cvta.to.global.u64 	%rd5, %rd2;
	mov.u32 	%r4, %ctaid.x;
	shl.b32 	%r5, %r4, 5;
	mul.wide.u32 	%rd6, %r5, 8;
	add.s64 	%rd7, %rd4, %rd6;
	ld.global.f64 	%fd2, [%rd7];
	st.shared.f64 	[_ZZ16gridding_processPdS_iidPiE3x_s], %fd2;
	add.s64 	%rd8, %rd5, %rd6;
	ld.global.f64 	%fd3, [%rd8];
	st.shared.f64 	[_ZZ16gridding_processPdS_iidPiE3y_s], %fd3;
	ld.global.f64 	%fd4, [%rd7+8];
	st.shared.f64 	[_ZZ16gridding_processPdS_iidPiE3x_s+8], %fd4;
	ld.global.f64 	%fd5, [%rd8+8];
	st.shared.f64 	[_ZZ16gridding_processPdS_iidPiE3y_s+8], %fd5;
	ld.global.f64 	%fd6, [%rd7+16];
	st.shared.f64 	[_ZZ16gridding_processPdS_iidPiE3x_s+16], %fd6;
	ld.global.f64 	%fd7, [%rd8+16];
	st.shared.f64 	[_ZZ16gridding_processPdS_iidPiE3y_s+16], %fd7;
	ld.global.f64 	%fd8, [%rd7+24];
	st.shared.f64 	[_ZZ16gridding_processPdS_iidPiE3x_s+24], %fd8;
	ld.global.f64 	%fd9, [%rd8+24];
	st.shared.f64 	[_ZZ16gridding_processPdS_iidPiE3y_s+24], %fd9;
	ld.global.f64 	%fd10, [%rd7+32];
	st.shared.f64 	[_ZZ16gridding_processPdS_iidPiE3x_s+32], %fd10;
	ld.global.f64 	%fd11, [%rd8+32];
	st.shared.f64 	[_ZZ16gridding_processPdS_iidPiE3y_s+32], %fd11;
	ld.global.f64 	%fd12, [%rd7+40];
	st.shared.f64 	[_ZZ16gridding_processPdS_iidPiE3x_s+40], %fd12;
	ld.global.f64 	%fd13, [%rd8+40];
	st.shared.f64 	[_ZZ16gridding_processPdS_iidPiE3y_s+40], %fd13;
	ld.global.f64 	%fd14, [%rd7+48];
	st.shared.f64 	[_ZZ16gridding_processPdS_iidPiE3x_s+48], %fd14;
	ld.global.f64 	%fd15, [%rd8+48];
	st.shared.f64 	[_ZZ16gridding_processPdS_iidPiE3y_s+48], %fd15;
	ld.global.f64 	%fd16, [%rd7+56];
	st.shared.f64 	[_ZZ16gridding_processPdS_iidPiE3x_s+56], %fd16;
	ld.global.f64 	%fd17, [%rd8+56];
	st.shared.f64 	[_ZZ16gridding_processPdS_iidPiE3y_s+56], %fd17;
	ld.global.f64 	%fd18, [%rd7+64];
	st.shared.f64 	[_ZZ16gridding_processPdS_iidPiE3x_s+64], %fd18;
	ld.global.f64 	%fd19, [%rd8+64];
	st.shared.f64 	[_ZZ16gridding_processPdS_iidPiE3y_s+64], %fd19;
	ld.global.f64 	%fd20, [%rd7+72];
	st.shared.f64 	[_ZZ16gridding_processPdS_iidPiE3x_s+72], %fd20;
	ld.global.f64 	%fd21, [%rd8+72];
	st.shared.f64 	[_ZZ16gridding_processPdS_iidPiE3y_s+72], %fd21;
	ld.global.f64 	%fd22, [%rd7+80];
	st.shared.f64 	[_ZZ16gridding_processPdS_iidPiE3x_s+80], %fd22;
	ld.global.f64 	%fd23, [%rd8+80];
	st.shared.f64 	[_ZZ16gridding_processPdS_iidPiE3y_s+80], %fd23;
	ld.global.f64 	%fd24, [%rd7+88];
	st.shared.f64 	[_ZZ16gridding_processPdS_iidPiE3x_s+88], %fd24;
	ld.global.f64 	%fd25, [%rd8+88];
	st.shared.f64 	[_ZZ16gridding_processPdS_iidPiE3y_s+88], %fd25;
	ld.global.f64 	%fd26, [%rd7+96];
	st.shared.f64 	[_ZZ16gridding_processPdS_iidPiE3x_s+96], %fd26;
	ld.global.f64 	%fd27, [%rd8+96];
	st.shared.f64 	[_ZZ16gridding_processPdS_iidPiE3y_s+96], %fd27;
	ld.global.f64 	%fd28, [%rd7+104];
	st.shared.f64 	[_ZZ16gridding_processPdS_iidPiE3x_s+104], %fd28;
	ld.global.f64 	%fd29, [%rd8+104];
	st.shared.f64 	[_ZZ16gridding_processPdS_iidPiE3y_s+104], %fd29;
	ld.global.f64 	%fd30, [%rd7+112];
	st.shared.f64 	[_ZZ16gridding_processPdS_iidPiE3x_s+112], %fd30;
	ld.global.f64 	%fd31, [%rd8+112];
	st.shared.f64 	[_ZZ16gridding_processPdS_iidPiE3y_s+112], %fd31;
	ld.global.f64 	%fd32, [%rd7+120];
	st.shared.f64 	[_ZZ16gridding_processPdS_iidPiE3x_s+120], %fd32;
	ld.global.f64 	%fd33, [%rd8+120];
	st.shared.f64 	[_ZZ16gridding_processPdS_iidPiE3y_s+120], %fd33;
	ld.global.f64 	%fd34, [%rd7+128];
	st.shared.f64 	[_ZZ16gridding_processPdS_iidPiE3x_s+128], %fd34;
	ld.global.f64 	%fd35, [%rd8+128];
	st.shared.f64 	[_ZZ16gridding_processPdS_iidPiE3y_s+128], %fd35;
	ld.global.f64 	%fd36, [%rd7+136];
	st.shared.f64 	[_ZZ16gridding_processPdS_iidPiE3x_s+136], %fd36;
	ld.global.f64 	%fd37, [%rd8+136];
	st.shared.f64 	[_ZZ16gridding_processPdS_iidPiE3y_s+136], %fd37;
	ld.global.f64 	%fd38, [%rd7+144];
	st.shared.f64 	[_ZZ16gridding_processPdS_iidPiE3x_s+144], %fd38;
	ld.global.f64 	%fd39, [%rd8+144];
	st.shared.f64 	[_ZZ16gridding_processPdS_iidPiE3y_s+144], %fd39;
	ld.global.f64 	%fd40, [%rd7+152];
	st.shared.f64 	[_ZZ16gridding_processPdS_iidPiE3x_s+152], %fd40;
	ld.global.f64 	%fd41, [%rd8+152];
	st.shared.f64 	[_ZZ16gridding_processPdS_iidPiE3y_s+152], %fd41;
	ld.global.f64 	%fd42, [%rd7+160];
	st.shared.f64 	[_ZZ16gridding_processPdS_iidPiE3x_s+160], %fd42;
	ld.global.f64 	%fd43, [%rd8+160];
	st.shared.f64 	[_ZZ16gridding_processPdS_iidPiE3y_s+160], %fd43;
	ld.global.f64 	%fd44, [%rd7+168];
	st.shared.f64 	[_ZZ16gridding_processPdS_iidPiE3x_s+168], %fd44;
	ld.global.f64 	%fd45, [%rd8+168];
	st.shared.f64 	[_ZZ16gridding_processPdS_iidPiE3y_s+168], %fd45;
	ld.global.f64 	%fd46, [%rd7+176];
	st.shared.f64 	[_ZZ16gridding_processPdS_iidPiE3x_s+176], %fd46;
	ld.global.f64 	%fd47, [%rd8+176];
	st.shared.f64 	[_ZZ16gridding_processPdS_iidPiE3y_s+176], %fd47;
	ld.global.f64 	%fd48, [%rd7+184];
	st.shared.f64 	[_ZZ16gridding_processPdS_iidPiE3x_s+184], %fd48;
	ld.global.f64 	%fd49, [%rd8+184];
	st.shared.f64 	[_ZZ16gridding_processPdS_iidPiE3y_s+184], %fd49;
	ld.global.f64 	%fd50, [%rd7+192];
	st.shared.f64 	[_ZZ16gridding_processPdS_iidPiE3x_s+192], %fd50;
	ld.global.f64 	%fd51, [%rd8+192];
	st.shared.f64 	[_ZZ16gridding_processPdS_iidPiE3y_s+192], %fd51;
	ld.global.f64 	%fd52, [%rd7+200];
	st.shared.f64 	[_ZZ16gridding_processPdS_iidPiE3x_s+200], %fd52;
	ld.global.f64 	%fd53, [%rd8+200];
	st.shared.f64 	[_ZZ16gridding_processPdS_iidPiE3y_s+200], %fd53;
	ld.global.f64 	%fd54, [%rd7+208];
	st.shared.f64 	[_ZZ16gridding_processPdS_iidPiE3x_s+208], %fd54;
	ld.global.f64 	%fd55, [%rd8+208];
	st.shared.f64 	[_ZZ16gridding_processPdS_iidPiE3y_s+208], %fd55;
	ld.global.f64 	%fd56, [%rd7+216];
	st.shared.f64 	[_ZZ16gridding_processPdS_iidPiE3x_s+216], %fd56;
	ld.global.f64 	%fd57, [%rd8+216];
	st.shared.f64 	[_ZZ16gridding_processPdS_iidPiE3y_s+216], %fd57;
	ld.global.f64 	%fd58, [%rd7+224];
	st.shared.f64 	[_ZZ16gridding_processPdS_iidPiE3x_s+224], %fd58;
	ld.global.f64 	%fd59, [%rd8+224];
	st.shared.f64 	[_ZZ16gridding_processPdS_iidPiE3y_s+224], %fd59;
	ld.global.f64 	%fd60, [%rd7+232];
	st.shared.f64 	[_ZZ16gridding_processPdS_iidPiE3x_s+232], %fd60;
	ld.global.f64 	%fd61, [%rd8+232];
	st.shared.f64 	[_ZZ16gridding_processPdS_iidPiE3y_s+232], %fd61;
	ld.global.f64 	%fd62, [%rd7+240];
	st.shared.f64 	[_ZZ16gridding_processPdS_iidPiE3x_s+240], %fd62;
	ld.global.f64 	%fd63, [%rd8+240];
	st.shared.f64 	[_ZZ16gridding_processPdS_iidPiE3y_s+240], %fd63;
	ld.global.f64 	%fd64, [%rd7+248];
	st.shared.f64 	[_ZZ16gridding_processPdS_iidPiE3x_s+248], %fd64;
	ld.global.f64 	%fd65, [%rd8+248];
	st.shared.f64 	[_ZZ16gridding_processPdS_iidPiE3y_s+248], %fd65;
$L__BB0_2:
	setp.ne.s32 	%p2, %r1, 0;
	mov.u32 	%r6, %ctaid.x;
	shl.b32 	%r2, %r6, 5;
	add.s32 	%r7, %r2, %r1;
	shl.b32 	%r8, %r1, 3;
	mov.u32 	%r9, _ZZ16gridding_processPdS_iidPiE3x_s;
	add.s32 	%r10, %r9, %r8;
	ld.shared.f64 	%fd66, [%r10];
	div.rn.f64 	%fd67, %fd66, %fd1;
	shr.u32 	%r11, %r3, 31;
	add.s32 	%r12, %r3, %r11;
	shr.s32 	%r13, %r12, 1;
	cvt.rn.f64.s32 	%fd68, %r13;
	add.f64 	%fd69, %fd67, %fd68;
	mov.u32 	%r14, _ZZ16gridding_processPdS_iidPiE3y_s;
	add.s32 	%r15, %r14, %r8;
	ld.shared.f64 	%fd70, [%r15];
	div.rn.f64 	%fd71, %fd70, %fd1;
	add.f64 	%fd72, %fd71, %fd68;
	mul.f64 	%fd73, %fd1, %fd69;
	sub.f64 	%fd74, %fd66, %fd73;
	mul.f64 	%fd75, %fd1, %fd72;
	sub.f64 	%fd76, %fd70, %fd75;
	mul.f64 	%fd77, %fd1, 0d3FE0000000000000;
	setp.gt.f64 	%p3, %fd74, %fd77;
	add.f64 	%fd78, %fd69, 0d3FF0000000000000;
	selp.f64 	%fd79, %fd78, %fd69, %p3;
	setp.gt.f64 	%p4, %fd76, %fd77;
	add.f64 	%fd80, %fd72, 0d3FF0000000000000;
	selp.f64 	%fd81, %fd80, %fd72, %p4;
	cvt.rzi.s32.f64 	%r16, %fd81;
	cvt.rzi.s32.f64 	%r17, %fd79;
	mad.lo.s32 	%r18, %r16, %r3, %r17;
	cvt.rn.f64.s32 	%fd82, %r18;
	shl.b32 	%r19, %r7, 3;
	mov.u32 	%r20, _ZZ16gridding_processPdS_iidPiE3g_s;
	add.s32 	%r21, %r20, %r19;
	st.shared.f64 	[%r21], %fd82;
	bar.sync 	0;
	@%p2 bra 	$L__BB0_4;
	ld.shared.f64 	%fd83, [_ZZ16gridding_processPdS_iidPiE3g_s];
	cvt.rzi.s32.f64 	%r22, %fd83;
	cvta.to.global.u64 	%rd9, %rd3;
	mul.wide.u32 	%rd10, %r2, 4;
	add.s64 	%rd11, %rd9, %rd10;
	st.global.u32 	[%rd11], %r22;
	ld.shared.f64 	%fd84, [_ZZ16gridding_processPdS_iidPiE3g_s+8];
	cvt.rzi.s32.f64 	%r23, %fd84;
	st.global.u32 	[%rd11+4], %r23;
	ld.shared.f64 	%fd85, [_ZZ16gridding_processPdS_iidPiE3g_s+16];
	cvt.rzi.s32.f64 	%r24, %fd85;
	st.global.u32 	[%rd11+8], %r24;
	ld.shared.f64 	%fd86, [_ZZ16gridding_processPdS_iidPiE3g_s+24];
	cvt.rzi.s32.f64 	%r25, %fd86;
	st.global.u32 	[%rd11+12], %r25;
	ld.shared.f64 	%fd87, [_ZZ16gridding_processPdS_iidPiE3g_s+32];
	cvt.rzi.s32.f64 	%r26, %fd87;
	st.global.u32 	[%rd11+16], %r26;
	ld.shared.f64 	%fd88, [_ZZ16gridding_processPdS_iidPiE3g_s+40];
	cvt.rzi.s32.f64 	%r27, %fd88;
	st.global.u32 	[%rd11+20], %r27;
	ld.shared.f64 	%fd89, [_ZZ16gridding_processPdS_iidPiE3g_s+48];
	cvt.rzi.s32.f64 	%r28, %fd89;
	st.global.u32 	[%rd11+24], %r28;
	ld.shared.f64 	%fd90, [_ZZ16gridding_processPdS_iidPiE3g_s+56];
	cvt.rzi.s32.f64 	%r29, %fd90;
	st.global.u32 	[%rd11+28], %r29;
	ld.shared.f64 	%fd91, [_ZZ16gridding_processPdS_iidPiE3g_s+64];
	cvt.rzi.s32.f64 	%r30, %fd91;
	st.global.u32 	[%rd11+32], %r30;
	ld.shared.f64 	%fd92, [_ZZ16gridding_processPdS_iidPiE3g_s+72];
	cvt.rzi.s32.f64 	%r31, %fd92;
	st.global.u32 	[%rd11+36], %r31;
	ld.shared.f64 	%fd93, [_ZZ16gridding_processPdS_iidPiE3g_s+80];
	cvt.rzi.s32.f64 	%r32, %fd93;
	st.global.u32 	[%rd11+40], %r32;
	ld.shared.f64 	%fd94, [_ZZ16gridding_processPdS_iidPiE3g_s+88];
	cvt.rzi.s32.f64 	%r33, %fd94;
	st.global.u32 	[%rd11+44], %r33;
	ld.shared.f64 	%fd95, [_ZZ16gridding_processPdS_iidPiE3g_s+96];
	cvt.rzi.s32.f64 	%r34, %fd95;
	st.global.u32 	[%rd11+48], %r34;
	ld.shared.f64 	%fd96, [_ZZ16gridding_processPdS_iidPiE3g_s+104];
	cvt.rzi.s32.f64 	%r35, %fd96;
	st.global.u32 	[%rd11+52], %r35;
	ld.shared.f64 	%fd97, [_ZZ16gridding_processPdS_iidPiE3g_s+112];
	cvt.rzi.s32.f64 	%r36, %fd97;
	st.global.u32 	[%rd11+56], %r36;
	ld.shared.f64 	%fd98, [_ZZ16gridding_processPdS_iidPiE3g_s+120];
	cvt.rzi.s32.f64 	%r37, %fd98;
	st.global.u32 	[%rd11+60], %r37;
	ld.shared.f64 	%fd99, [_ZZ16gridding_processPdS_iidPiE3g_s+128];
	cvt.rzi.s32.f64 	%r38, %fd99;
	st.global.u32 	[%rd11+64], %r38;
	ld.shared.f64 	%fd100, [_ZZ16gridding_processPdS_iidPiE3g_s+136];
	cvt.rzi.s32.f64 	%r39, %fd100;
	st.global.u32 	[%rd11+68], %r39;
	ld.shared.f64 	%fd101, [_ZZ16gridding_processPdS_iidPiE3g_s+144];
	cvt.rzi.s32.f64 	%r40, %fd101;
	st.global.u32 	[%rd11+72], %r40;
	ld.shared.f64 	%fd102, [_ZZ16gridding_processPdS_iidPiE3g_s+152];
	cvt.rzi.s32.f64 	%r41, %fd102;
	st.global.u32 	[%rd11+76], %r41;
	ld.shared.f64 	%fd103, [_ZZ16gridding_processPdS_iidPiE3g_s+160];
	cvt.rzi.s32.f64 	%r42, %fd103;
	st.global.u32 	[%rd11+80], %r42;
	ld.shared.f64 	%fd104, [_ZZ16gridding_processPdS_iidPiE3g_s+168];
	cvt.rzi.s32.f64 	%r43, %fd104;
	st.global.u32 	[%rd11+84], %r43;
	ld.shared.f64 	%fd105, [_ZZ16gridding_processPdS_iidPiE3g_s+176];
	cvt.rzi.s32.f64 	%r44, %fd105;
	st.global.u32 	[%rd11+88], %r44;
	ld.shared.f64 	%fd106, [_ZZ16gridding_processPdS_iidPiE3g_s+184];
	cvt.rzi.s32.f64 	%r45, %fd106;
	st.global.u32 	[%rd11+92], %r45;
	ld.shared.f64 	%fd107, [_ZZ16gridding_processPdS_iidPiE3g_s+192];
	cvt.rzi.s32.f64 	%r46, %fd107;
	st.global.u32 	[%rd11+96], %r46;
	ld.shared.f64 	%fd108, [_ZZ16gridding_processPdS_iidPiE3g_s+200];
	cvt.rzi.s32.f64 	%r47, %fd108;
	st.global.u32 	[%rd11+100], %r47;
	ld.shared.f64 	%fd109, [_ZZ16gridding_processPdS_iidPiE3g_s+208];
	cvt.rzi.s32.f64 	%r48, %fd109;
	st.global.u32 	[%rd11+104], %r48;
	ld.shared.f64 	%fd110, [_ZZ16gridding_processPdS_iidPiE3g_s+216];
	cvt.rzi.s32.f64 	%r49, %fd110;
	st.global.u32 	[%rd11+108], %r49;
	ld.shared.f64 	%fd111, [_ZZ16gridding_processPdS_iidPiE3g_s+224];
	cvt.rzi.s32.f64 	%r50, %fd111;
	st.global.u32 	[%rd11+112], %r50;
	ld.shared.f64 	%fd112, [_ZZ16gridding_processPdS_iidPiE3g_s+232];
	cvt.rzi.s32.f64 	%r51, %fd112;
	st.global.u32 	[%rd11+116], %r51;
	ld.shared.f64 	%fd113, [_ZZ16gridding_processPdS_iidPiE3g_s+240];
	cvt.rzi.s32.f64 	%r52, %fd113;
	st.global.u32 	[%rd11+120], %r52;
	ld.shared.f64 	%fd114, [_ZZ16gridding_processPdS_iidPiE3g_s+248];
	cvt.rzi.s32.f64 	%r53, %fd114;
	st.global.u32 	[%rd11+124], %r53;
$L__BB0_4:
	ret;

}


// ===== COMPILED SASS (sm_100) =====

	.target	sm_100

	.elftype	@"ET_EXEC"


//--------------------- .note.nv.tkinfo           --------------------------
	.section	.note.nv.tkinfo,"",@"SHT_NOTE"
	.sectionflags	@"SHF_NOTE_NV_TKINFO"
	.tkinfo
        /*0018*/ 	.word	0x00000002
        /*0030*/ 	.string	""
        /*0030*/ 	.string	"ptxas"
        /*0030*/ 	.string	"Cuda compilation tools, release 13.0, V13.0.88"
        /*0030*/ 	.string	"Build cuda_13.0.r13.0/compiler.36424714_0"
        /*0030*/ 	.string	"-arch sm_100 -m 64 "



//--------------------- .note.nv.cuinfo           --------------------------
	.section	.note.nv.cuinfo,"",@"SHT_NOTE"
	.sectionflags	@"SHF_NOTE_NV_CUINFO"
        /*0018*/ 	.short	0x0002
        /*001a*/ 	.short	0x0064
        /*001c*/ 	.short	0x0082
	.zero		2


//--------------------- .nv.info                  --------------------------
	.section	.nv.info,"",@"SHT_CUDA_INFO"
	.align	4


	//----- nvinfo : EIATTR_REGCOUNT
	.align		4
        /*0000*/ 	.byte	0x04, 0x2f
        /*0002*/ 	.short	(.L_1 - .L_0)
	.align		4
.L_0:
        /*0004*/ 	.word	index@(_Z16gridding_processPdS_iidPi)
        /*0008*/ 	.word	0x00000028


	//----- nvinfo : EIATTR_FRAME_SIZE
	.align		4
.L_1:
        /*000c*/ 	.byte	0x04, 0x11
        /*000e*/ 	.short	(.L_3 - .L_2)
	.align		4
.L_2:
        /*0010*/ 	.word	index@($__internal_0_$__cuda_sm20_div_rn_f64_full)
        /*0014*/ 	.word	0x00000000


	//----- nvinfo : EIATTR_FRAME_SIZE
	.align		4
.L_3:
        /*0018*/ 	.byte	0x04, 0x11
        /*001a*/ 	.short	(.L_5 - .L_4)
	.align		4
.L_4:
        /*001c*/ 	.word	index@(_Z16gridding_processPdS_iidPi)
        /*0020*/ 	.word	0x00000000


	//----- nvinfo : EIATTR_MIN_STACK_SIZE
	.align		4
.L_5:
        /*0024*/ 	.byte	0x04, 0x12
        /*0026*/ 	.short	(.L_7 - .L_6)
	.align		4
.L_6:
        /*0028*/ 	.word	index@(_Z16gridding_processPdS_iidPi)
        /*002c*/ 	.word	0x00000000
.L_7:


//--------------------- .nv.compat                --------------------------
	.section	.nv.compat,"",@"SHT_CUDA_COMPAT_INFO"
	.align	4
        /*0000*/ 	.byte	0x02, 0x09, 0x00, 0x00, 0x02, 0x02, 0x01, 0x00, 0x02, 0x05, 0x05, 0x00, 0x03, 0x07, 0x01, 0x01
        /*0010*/ 	.byte	0x02, 0x03, 0x00, 0x00, 0x02, 0x06, 0x01, 0x00, 0x04, 0x0b, 0x08, 0x00, 0x01, 0x00, 0x00, 0x00
        /*0020*/ 	.byte	0x00, 0x00, 0x00, 0x00


//--------------------- .nv.info._Z16gridding_processPdS_iidPi --------------------------
	.section	.nv.info._Z16gridding_processPdS_iidPi,"",@"SHT_CUDA_INFO"
	.sectionflags	@""
	.align	4


	//----- nvinfo : EIATTR_CUDA_API_VERSION
	.align		4
        /*0000*/ 	.byte	0x04, 0x37
        /*0002*/ 	.short	(.L_9 - .L_8)
.L_8:
        /*0004*/ 	.word	0x00000082


	//----- nvinfo : EIATTR_KPARAM_INFO
	.align		4
.L_9:
        /*0008*/ 	.byte	0x04, 0x17
        /*000a*/ 	.short	(.L_11 - .L_10)
.L_10:
        /*000c*/ 	.word	0x00000000
        /*0010*/ 	.short	0x0005
        /*0012*/ 	.short	0x0020
        /*0014*/ 	.byte	0x00, 0xf5, 0x21, 0x00


	//----- nvinfo : EIATTR_KPARAM_INFO
	.align		4
.L_11:
        /*0018*/ 	.byte	0x04, 0x17
        /*001a*/ 	.short	(.L_13 - .L_12)
.L_12:
        /*001c*/ 	.word	0x00000000
        /*0020*/ 	.short	0x0004
        /*0022*/ 	.short	0x0018
        /*0024*/ 	.byte	0x00, 0xf0, 0x21, 0x00


	//----- nvinfo : EIATTR_KPARAM_INFO
	.align		4
.L_13:
        /*0028*/ 	.byte	0x04, 0x17
        /*002a*/ 	.short	(.L_15 - .L_14)
.L_14:
        /*002c*/ 	.word	0x00000000
        /*0030*/ 	.short	0x0003
        /*0032*/ 	.short	0x0014
        /*0034*/ 	.byte	0x00, 0xf0, 0x11, 0x00


	//----- nvinfo : EIATTR_KPARAM_INFO
	.align		4
.L_15:
        /*0038*/ 	.byte	0x04, 0x17
        /*003a*/ 	.short	(.L_17 - .L_16)
.L_16:
        /*003c*/ 	.word	0x00000000
        /*0040*/ 	.short	0x0002
        /*0042*/ 	.short	0x0010
        /*0044*/ 	.byte	0x00, 0xf0, 0x11, 0x00


	//----- nvinfo : EIATTR_KPARAM_INFO
	.align		4
.L_17:
        /*0048*/ 	.byte	0x04, 0x17
        /*004a*/ 	.short	(.L_19 - .L_18)
.L_18:
        /*004c*/ 	.word	0x00000000
        /*0050*/ 	.short	0x0001
        /*0052*/ 	.short	0x0008
        /*0054*/ 	.byte	0x00, 0xf5, 0x21, 0x00


	//----- nvinfo : EIATTR_KPARAM_INFO
	.align		4
.L_19:
        /*0058*/ 	.byte	0x04, 0x17
        /*005a*/ 	.short	(.L_21 - .L_20)
.L_20:
        /*005c*/ 	.word	0x00000000
        /*0060*/ 	.short	0x0000
        /*0062*/ 	.short	0x0000
        /*0064*/ 	.byte	0x00, 0xf5, 0x21, 0x00


	//----- nvinfo : EIATTR_SPARSE_MMA_MASK
	.align		4
.L_21:
        /*0068*/ 	.byte	0x03, 0x50
        /*006a*/ 	.short	0x0000


	//----- nvinfo : EIATTR_MAXREG_COUNT
	.align		4
        /*006c*/ 	.byte	0x03, 0x1b
        /*006e*/ 	.short	0x00ff


	//----- nvinfo : EIATTR_NUM_BARRIERS
	.align		4
        /*0070*/ 	.byte	0x02, 0x4c
        /*0072*/ 	.byte	0x01
	.zero		1


	//----- nvinfo : EIATTR_MERCURY_ISA_VERSION
	.align		4
        /*0074*/ 	.byte	0x03, 0x5f
        /*0076*/ 	.short	0x0101


	//----- nvinfo : EIATTR_VRC_CTA_INIT_COUNT
	.align		4
        /*0078*/ 	.byte	0x02, 0x4a
	.zero		1
	.zero		1


	//----- nvinfo : EIATTR_EXIT_INSTR_OFFSETS
	.align		4
        /*007c*/ 	.byte	0x04, 0x1c
        /*007e*/ 	.short	(.L_23 - .L_22)


	//   ....[0]....
.L_22:
        /*0080*/ 	.word	0x00000ee0


	//   ....[1]....
        /*0084*/ 	.word	0x00001420


	//----- nvinfo : EIATTR_CRS_STACK_SIZE
	.align		4
.L_23:
        /*0088*/ 	.byte	0x04, 0x1e
        /*008a*/ 	.short	(.L_25 - .L_24)
.L_24:
        /*008c*/ 	.word	0x00000000


	//----- nvinfo : EIATTR_CBANK_PARAM_SIZE
	.align		4
.L_25:
        /*0090*/ 	.byte	0x03, 0x19
        /*0092*/ 	.short	0x0028


	//----- nvinfo : EIATTR_PARAM_CBANK
	.align		4
        /*0094*/ 	.byte	0x04, 0x0a
        /*0096*/ 	.short	(.L_27 - .L_26)
	.align		4
.L_26:
        /*0098*/ 	.word	index@(.nv.constant0._Z16gridding_processPdS_iidPi)
        /*009c*/ 	.short	0x0380
        /*009e*/ 	.short	0x0028


	//----- nvinfo : EIATTR_SW_WAR
	.align		4
.L_27:
        /*00a0*/ 	.byte	0x04, 0x36
        /*00a2*/ 	.short	(.L_29 - .L_28)
.L_28:
        /*00a4*/ 	.word	0x00000008
.L_29:


//--------------------- .nv.callgraph             --------------------------
	.section	.nv.callgraph,"",@"SHT_CUDA_CALLGRAPH"
	.align	4
	.sectionentsize	8
	.align		4
        /*0000*/ 	.word	0x00000000
	.align		4
        /*0004*/ 	.word	0xffffffff
	.align		4
        /*0008*/ 	.word	0x00000000
	.align		4
        /*000c*/ 	.word	0xfffffffe
	.align		4
        /*0010*/ 	.word	0x00000000
	.align		4
        /*0014*/ 	.word	0xfffffffd
	.align		4
        /*0018*/ 	.word	0x00000000
	.align		4
        /*001c*/ 	.word	0xfffffffc


//--------------------- .text._Z16gridding_processPdS_iidPi --------------------------
	.section	.text._Z16gridding_processPdS_iidPi,"ax",@progbits
	.align	128
        .global         _Z16gridding_processPdS_iidPi
        .type           _Z16gridding_processPdS_iidPi,@function
        .size           _Z16gridding_processPdS_iidPi,(.L_x_12 - _Z16gridding_processPdS_iidPi)
        .other          _Z16gridding_processPdS_iidPi,@"STO_CUDA_ENTRY STV_DEFAULT"
_Z16gridding_processPdS_iidPi:
.text._Z16gridding_processPdS_iidPi:
[----:B------:R-:W-:Y:S01]  /*0000*/  LDC R1, c[0x0][0x37c] ;  /* 0x0000df00ff017b82 */ /* 0x000fe20000000800 */
[----:B------:R-:W0:Y:S01]  /*0010*/  S2R R6, SR_TID.X ;  /* 0x0000000000067919 */ /* 0x000e220000002100 */
[----:B------:R-:W1:Y:S01]  /*0020*/  LDCU.64 UR6, c[0x0][0x358] ;  /* 0x00006b00ff0677ac */ /* 0x000e620008000a00 */
[----:B------:R-:W-:Y:S01]  /*0030*/  BSSY.RECONVERGENT B0, `(.L_x_0) ;  /* 0x000008c000007945 */ /* 0x000fe20003800200 */
[----:B0-----:R-:W-:-:S13]  /*0040*/  ISETP.NE.AND P1, PT, R6, RZ, PT ;  /* 0x000000ff0600720c */ /* 0x001fda0003f25270 */
[----:B-1----:R-:W-:Y:S05]  /*0050*/  @P1 BRA `(.L_x_1) ;  /* 0x0000000800241947 */ /* 0x002fea0003800000 */
[----:B------:R-:W0:Y:S01]  /*0060*/  S2R R0, SR_CTAID.X ;  /* 0x0000000000007919 */ /* 0x000e220000002500 */
[----:B------:R-:W1:Y:S01]  /*0070*/  LDC.64 R4, c[0x0][0x380] ;  /* 0x0000e000ff047b82 */ /* 0x000e620000000a00 */
[----:B0-----:R-:W-:-:S04]  /*0080*/  IMAD.SHL.U32 R0, R0, 0x20, RZ ;  /* 0x0000002000007824 */ /* 0x001fc800078e00ff */
[----:B-1----:R-:W-:-:S05]  /*0090*/  IMAD.WIDE.U32 R4, R0, 0x8, R4 ;  /* 0x0000000800047825 */ /* 0x002fca00078e0004 */
[----:B------:R-:W2:Y:S04]  /*00a0*/  LDG.E.64 R2, desc[UR6][R4.64] ;  /* 0x0000000604027981 */ /* 0x000ea8000c1e1b00 */
[----:B------:R-:W3:Y:S04]  /*00b0*/  LDG.E.64 R8, desc[UR6][R4.64+0x8] ;  /* 0x0000080604087981 */ /* 0x000ee8000c1e1b00 */
[----:B------:R-:W4:Y:S04]  /*00c0*/  LDG.E.64 R22, desc[UR6][R4.64+0x10] ;  /* 0x0000100604167981 */ /* 0x000f28000c1e1b00 */
[----:B------:R-:W5:Y:S04]  /*00d0*/  LDG.E.64 R24, desc[UR6][R4.64+0x18] ;  /* 0x0000180604187981 */ /* 0x000f68000c1e1b00 */
[----:B------:R-:W5:Y:S04]  /*00e0*/  LDG.E.64 R26, desc[UR6][R4.64+0x20] ;  /* 0x00002006041a7981 */ /* 0x000f68000c1e1b00 */
[----:B------:R-:W5:Y:S04]  /*00f0*/  LDG.E.64 R10, desc[UR6][R4.64+0x48] ;  /* 0x00004806040a7981 */ /* 0x000f68000c1e1b00 */
[----:B------:R-:W5:Y:S04]  /*0100*/  LDG.E.64 R12, desc[UR6][R4.64+0x50] ;  /* 0x00005006040c7981 */ /* 0x000f68000c1e1b00 */
[----:B------:R-:W5:Y:S04]  /*0110*/  LDG.E.64 R14, desc[UR6][R4.64+0x58] ;  /* 0x00005806040e7981 */ /* 0x000f68000c1e1b00 */
[----:B------:R-:W5:Y:S04]  /*0120*/  LDG.E.64 R16, desc[UR6][R4.64+0x60] ;  /* 0x0000600604107981 */ /* 0x000f68000c1e1b00 */
[----:B------:R-:W5:Y:S01]  /*0130*/  LDG.E.64 R18, desc[UR6][R4.64+0x68] ;  /* 0x0000680604127981 */ /* 0x000f62000c1e1b00 */
[----:B------:R-:W0:Y:S03]  /*0140*/  S2UR UR5, SR_CgaCtaId ;  /* 0x00000000000579c3 */ /* 0x000e260000008800 */
[----:B------:R-:W5:Y:S01]  /*0150*/  LDG.E.64 R20, desc[UR6][R4.64+0x70] ;  /* 0x0000700604147981 */ /* 0x000f62000c1e1b00 */
[----:B------:R-:W-:-:S03]  /*0160*/  UMOV UR4, 0x400 ;  /* 0x0000040000047882 */ /* 0x000fc60000000000 */
[----:B------:R-:W5:Y:S04]  /*0170*/  LDG.E.64 R28, desc[UR6][R4.64+0x40] ;  /* 0x00004006041c7981 */ /* 0x000f68000c1e1b00 */
[----:B------:R-:W5:Y:S04]  /*0180*/  LDG.E.64 R32, desc[UR6][R4.64+0x28] ;  /* 0x0000280604207981 */ /* 0x000f68000c1e1b00 */
[----:B------:R-:W5:Y:S04]  /*0190*/  LDG.E.64 R34, desc[UR6][R4.64+0x30] ;  /* 0x0000300604227981 */ /* 0x000f68000c1e1b00 */
[----:B------:R-:W5:Y:S04]  /*01a0*/  LDG.E.64 R30, desc[UR6][R4.64+0x38] ;  /* 0x00003806041e7981 */ /* 0x000f68000c1e1b00 */
[----:B------:R-:W5:Y:S01]  /*01b0*/  LDG.E.64 R36, desc[UR6][R4.64+0xa8] ;  /* 0x0000a80604247981 */ /* 0x000f62000c1e1b00 */
[----:B0-----:R-:W-:-:S09]  /*01c0*/  ULEA UR4, UR5, UR4, 0x18 ;  /* 0x0000000405047291 */ /* 0x001fd2000f8ec0ff */
[----:B--2---:R0:W-:Y:S04]  /*01d0*/  STS.64 [UR4], R2 ;  /* 0x00000002ff007988 */ /* 0x0041e80008000a04 */
[----:B---3--:R-:W-:Y:S04]  /*01e0*/  STS.64 [UR4+0x8], R8 ;  /* 0x00000808ff007988 */ /* 0x008fe80008000a04 */
[----:B0-----:R-:W2:Y:S04]  /*01f0*/  LDG.E.64 R2, desc[UR6][R4.64+0x90] ;  /* 0x0000900604027981 */ /* 0x001ea8000c1e1b00 */
[----:B----4-:R0:W-:Y:S04]  /*0200*/  STS.64 [UR4+0x10], R22 ;  /* 0x00001016ff007988 */ /* 0x0101e80008000a04 */
[----:B-----5:R1:W-:Y:S04]  /*0210*/  STS.64 [UR4+0x18], R24 ;  /* 0x00001818ff007988 */ /* 0x0203e80008000a04 */
[----:B------:R3:W-:Y:S04]  /*0220*/  STS.64 [UR4+0x20], R26 ;  /* 0x0000201aff007988 */ /* 0x0007e80008000a04 */
[----:B------:R-:W-:Y:S04]  /*0230*/  STS.64 [UR4+0x48], R10 ;  /* 0x0000480aff007988 */ /* 0x000fe80008000a04 */
[----:B------:R-:W-:Y:S04]  /*0240*/  STS.64 [UR4+0x50], R12 ;  /* 0x0000500cff007988 */ /* 0x000fe80008000a04 */
[----:B------:R4:W-:Y:S04]  /*0250*/  STS.64 [UR4+0x58], R14 ;  /* 0x0000580eff007988 */ /* 0x0009e80008000a04 */
[----:B------:R-:W-:Y:S04]  /*0260*/  STS.64 [UR4+0x60], R16 ;  /* 0x00006010ff007988 */ /* 0x000fe80008000a04 */
[----:B------:R5:W-:Y:S04]  /*0270*/  STS.64 [UR4+0x68], R18 ;  /* 0x00006812ff007988 */ /* 0x000be80008000a04 */
[----:B0-----:R-:W2:Y:S04]  /*0280*/  LDG.E.64 R22, desc[UR6][R4.64+0x78] ;  /* 0x0000780604167981 */ /* 0x001ea8000c1e1b00 */
[----:B-1----:R-:W2:Y:S04]  /*0290*/  LDG.E.64 R24, desc[UR6][R4.64+0x80] ;  /* 0x0000800604187981 */ /* 0x002ea8000c1e1b00 */
[----:B---3--:R-:W3:Y:S04]  /*02a0*/  LDG.E.64 R26, desc[UR6][R4.64+0x88] ;  /* 0x00008806041a7981 */ /* 0x008ee8000c1e1b00 */
[----:B------:R-:W3:Y:S04]  /*02b0*/  LDG.E.64 R8, desc[UR6][R4.64+0x98] ;  /* 0x0000980604087981 */ /* 0x000ee8000c1e1b00 */
[----:B----4-:R-:W4:Y:S04]  /*02c0*/  LDG.E.64 R14, desc[UR6][R4.64+0xc8] ;  /* 0x0000c806040e7981 */ /* 0x010f28000c1e1b00 */
[----:B------:R-:W4:Y:S04]  /*02d0*/  LDG.E.64 R12, desc[UR6][R4.64+0xd0] ;  /* 0x0000d006040c7981 */ /* 0x000f28000c1e1b00 */
[----:B------:R-:W4:Y:S04]  /*02e0*/  LDG.E.64 R10, desc[UR6][R4.64+0xd8] ;  /* 0x0000d806040a7981 */ /* 0x000f28000c1e1b00 */
[----:B-----5:R-:W5:Y:S04]  /*02f0*/  LDG.E.64 R18, desc[UR6][R4.64+0xe0] ;  /* 0x0000e00604127981 */ /* 0x020f68000c1e1b00 */
[----:B------:R-:W5:Y:S04]  /*0300*/  LDG.E.64 R16, desc[UR6][R4.64+0xe8] ;  /* 0x0000e80604107981 */ /* 0x000f68000c1e1b00 */
[----:B------:R0:W-:Y:S02]  /*0310*/  STS.64 [UR4+0x70], R20 ;  /* 0x00007014ff007988 */ /* 0x0001e40008000a04 */
[----:B0-----:R-:W0:Y:S02]  /*0320*/  LDC.64 R20, c[0x0][0x388] ;  /* 0x0000e200ff147b82 */ /* 0x001e240000000a00 */
[----:B------:R1:W-:Y:S04]  /*0330*/  STS.64 [UR4+0x40], R28 ;  /* 0x0000401cff007988 */ /* 0x0003e80008000a04 */
[----:B-1----:R-:W5:Y:S04]  /*0340*/  LDG.E.64 R28, desc[UR6][R4.64+0xa0] ;  /* 0x0000a006041c7981 */ /* 0x002f68000c1e1b00 */
[----:B--2---:R0:W-:Y:S02]  /*0350*/  STS.64 [UR4+0x90], R2 ;  /* 0x00009002ff007988 */ /* 0x0041e40008000a04 */
[----:B0-----:R-:W-:-:S05]  /*0360*/  IMAD.WIDE.U32 R2, R0, 0x8, R20 ;  /* 0x0000000800027825 */ /* 0x001fca00078e0014 */
[----:B------:R-:W2:Y:S04]  /*0370*/  LDG.E.64 R20, desc[UR6][R2.64+0x8] ;  /* 0x0000080602147981 */ /* 0x000ea8000c1e1b00 */
[----:B------:R-:W-:Y:S04]  /*0380*/  STS.64 [UR4+0x78], R22 ;  /* 0x00007816ff007988 */ /* 0x000fe80008000a04 */
[----:B------:R-:W-:Y:S04]  /*0390*/  STS.64 [UR4+0x80], R24 ;  /* 0x00008018ff007988 */ /* 0x000fe80008000a04 */
[----:B---3--:R0:W-:Y:S04]  /*03a0*/  STS.64 [UR4+0x88], R26 ;  /* 0x0000881aff007988 */ /* 0x0081e80008000a04 */
[----:B------:R1:W-:Y:S04]  /*03b0*/  STS.64 [UR4+0x98], R8 ;  /* 0x00009808ff007988 */ /* 0x0003e80008000a04 */
[----:B----4-:R3:W-:Y:S04]  /*03c0*/  STS.64 [UR4+0xc8], R14 ;  /* 0x0000c80eff007988 */ /* 0x0107e80008000a04 */
[----:B------:R4:W-:Y:S04]  /*03d0*/  STS.64 [UR4+0xd0], R12 ;  /* 0x0000d00cff007988 */ /* 0x0009e80008000a04 */
[----:B------:R4:W-:Y:S04]  /*03e0*/  STS.64 [UR4+0xd8], R10 ;  /* 0x0000d80aff007988 */ /* 0x0009e80008000a04 */
[----:B-----5:R5:W-:Y:S04]  /*03f0*/  STS.64 [UR4+0xe0], R18 ;  /* 0x0000e012ff007988 */ /* 0x020be80008000a04 */
[----:B------:R5:W-:Y:S04]  /*0400*/  STS.64 [UR4+0xe8], R16 ;  /* 0x0000e810ff007988 */ /* 0x000be80008000a04 */
[----:B0-----:R-:W2:Y:S04]  /*0410*/  LDG.E.64 R26, desc[UR6][R4.64+0xf0] ;  /* 0x0000f006041a7981 */ /* 0x001ea8000c1e1b00 */
[----:B-1----:R-:W2:Y:S04]  /*0420*/  LDG.E.64 R8, desc[UR6][R2.64] ;  /* 0x0000000602087981 */ /* 0x002ea8000c1e1b00 */
[----:B------:R-:W2:Y:S04]  /*0430*/  LDG.E.64 R22, desc[UR6][R2.64+0x10] ;  /* 0x0000100602167981 */ /* 0x000ea8000c1e1b00 */
[----:B---3--:R-:W3:Y:S04]  /*0440*/  LDG.E.64 R14, desc[UR6][R2.64+0x18] ;  /* 0x00001806020e7981 */ /* 0x008ee8000c1e1b00 */
[----:B----4-:R-:W4:Y:S04]  /*0450*/  LDG.E.64 R12, desc[UR6][R2.64+0x20] ;  /* 0x00002006020c7981 */ /* 0x010f28000c1e1b00 */
[----:B------:R-:W4:Y:S04]  /*0460*/  LDG.E.64 R10, desc[UR6][R2.64+0x28] ;  /* 0x00002806020a7981 */ /* 0x000f28000c1e1b00 */
[----:B------:R-:W4:Y:S04]  /*0470*/  LDG.E.64 R24, desc[UR6][R2.64+0x30] ;  /* 0x0000300602187981 */ /* 0x000f28000c1e1b00 */
[----:B-----5:R-:W5:Y:S04]  /*0480*/  LDG.E.64 R18, desc[UR6][R2.64+0x38] ;  /* 0x0000380602127981 */ /* 0x020f68000c1e1b00 */
[----:B------:R-:W5:Y:S04]  /*0490*/  LDG.E.64 R16, desc[UR6][R2.64+0x40] ;  /* 0x0000400602107981 */ /* 0x000f68000c1e1b00 */
[----:B------:R-:W-:Y:S04]  /*04a0*/  STS.64 [UR4+0x28], R32 ;  /* 0x00002820ff007988 */ /* 0x000fe80008000a04 */
[----:B------:R0:W-:Y:S04]  /*04b0*/  STS.64 [UR4+0x30], R34 ;  /* 0x00003022ff007988 */ /* 0x0001e80008000a04 */
[----:B------:R1:W-:Y:S04]  /*04c0*/  STS.64 [UR4+0x38], R30 ;  /* 0x0000381eff007988 */ /* 0x0003e80008000a04 */
[----:B------:R1:W-:Y:S04]  /*04d0*/  STS.64 [UR4+0xa0], R28 ;  /* 0x0000a01cff007988 */ /* 0x0003e80008000a04 */
[----:B0-----:R-:W5:Y:S04]  /*04e0*/  LDG.E.64 R34, desc[UR6][R4.64+0xb0] ;  /* 0x0000b00604227981 */ /* 0x001f68000c1e1b00 */
[----:B------:R-:W5:Y:S04]  /*04f0*/  LDG.E.64 R32, desc[UR6][R4.64+0xb8] ;  /* 0x0000b80604207981 */ /* 0x000f68000c1e1b00 */
[----:B-1----:R-:W5:Y:S04]  /*0500*/  LDG.E.64 R30, desc[UR6][R4.64+0xc0] ;  /* 0x0000c006041e7981 */ /* 0x002f68000c1e1b00 */
[----:B------:R-:W5:Y:S04]  /*0510*/  LDG.E.64 R28, desc[UR6][R4.64+0xf8] ;  /* 0x0000f806041c7981 */ /* 0x000f68000c1e1b00 */
[----:B------:R-:W5:Y:S04]  /*0520*/  LDG.E.64 R4, desc[UR6][R2.64+0x48] ;  /* 0x0000480602047981 */ /* 0x000f68000c1e1b00 */
[----:B--2---:R0:W-:Y:S04]  /*0530*/  STS.64 [UR4+0x108], R20 ;  /* 0x00010814ff007988 */ /* 0x0041e80008000a04 */
[----:B0-----:R-:W2:Y:S04]  /*0540*/  LDG.E.64 R20, desc[UR6][R2.64+0x60] ;  /* 0x0000600602147981 */ /* 0x001ea8000c1e1b00 */
[----:B------:R0:W-:Y:S04]  /*0550*/  STS.64 [UR4+0xf0], R26 ;  /* 0x0000f01aff007988 */ /* 0x0001e80008000a04 */
[----:B------:R1:W-:Y:S04]  /*0560*/  STS.64 [UR4+0x100], R8 ;  /* 0x00010008ff007988 */ /* 0x0003e80008000a04 */
[----:B------:R1:W-:Y:S04]  /*0570*/  STS.64 [UR4+0x110], R22 ;  /* 0x00011016ff007988 */ /* 0x0003e80008000a04 */
[----:B---3--:R3:W-:Y:S04]  /*0580*/  STS.64 [UR4+0x118], R14 ;  /* 0x0001180eff007988 */ /* 0x0087e80008000a04 */
        /* <DEDUP_REMOVED lines=14> */
[----:B------:R0:W-:Y:S04]  /*0670*/  STS.64 [UR4+0xf8], R28 ;  /* 0x0000f81cff007988 */ /* 0x0001e80008000a04 */
[----:B------:R1:W-:Y:S04]  /*0680*/  STS.64 [UR4+0x148], R4 ;  /* 0x00014804ff007988 */ /* 0x0003e80008000a04 */
[----:B0-----:R-:W5:Y:S04]  /*0690*/  LDG.E.64 R28, desc[UR6][R2.64+0xf8] ;  /* 0x0000f806021c7981 */ /* 0x001f68000c1e1b00 */
[----:B-1----:R-:W5:Y:S04]  /*06a0*/  LDG.E.64 R4, desc[UR6][R2.64+0xa0] ;  /* 0x0000a00602047981 */ /* 0x002f68000c1e1b00 */
        /* <DEDUP_REMOVED lines=22> */
[----:B------:R0:W-:Y:S04]  /*0810*/  STS.64 [UR4+0xb8], R32 ;  /* 0x0000b820ff007988 */ /* 0x0001e80008000a04 */
[----:B------:R0:W-:Y:S04]  /*0820*/  STS.64 [UR4+0xc0], R30 ;  /* 0x0000c01eff007988 */ /* 0x0001e80008000a04 */
[----:B------:R0:W-:Y:S04]  /*0830*/  STS.64 [UR4+0x1a0], R4 ;  /* 0x0001a004ff007988 */ /* 0x0001e80008000a04 */
[----:B------:R0:W-:Y:S04]  /*0840*/  STS.64 [UR4+0x1f8], R28 ;  /* 0x0001f81cff007988 */ /* 0x0001e80008000a04 */
[----:B--2---:R0:W-:Y:S04]  /*0850*/  STS.64 [UR4+0x1b8], R20 ;  /* 0x0001b814ff007988 */ /* 0x0041e80008000a04 */
        /* <DEDUP_REMOVED lines=8> */
[----:B------:R0:W-:Y:S02]  /*08e0*/  STS.64 [UR4+0x1f0], R16 ;  /* 0x0001f010ff007988 */ /* 0x0001e40008000a04 */
.L_x_1:
[----:B------:R-:W-:Y:S05]  /*08f0*/  BSYNC.RECONVERGENT B0 ;  /* 0x0000000000007941 */ /* 0x000fea0003800200 */
.L_x_0:
[----:B------:R-:W1:Y:S01]  /*0900*/  S2UR UR5, SR_CgaCtaId ;  /* 0x00000000000579c3 */ /* 0x000e620000008800 */
[----:B------:R-:W2:Y:S01]  /*0910*/  LDCU UR8, c[0x0][0x39c] ;  /* 0x00007380ff0877ac */ /* 0x000ea20008000800 */
[----:B------:R-:W-:Y:S01]  /*0920*/  IMAD.MOV.U32 R2, RZ, RZ, 0x1 ;  /* 0x00000001ff027424 */ /* 0x000fe200078e00ff */
[----:B------:R-:W3:Y:S01]  /*0930*/  S2R R0, SR_CTAID.X ;  /* 0x0000000000007919 */ /* 0x000ee20000002500 */
[----:B------:R-:W-:Y:S01]  /*0940*/  BSSY.RECONVERGENT B0, `(.L_x_2) ;  /* 0x000001d000007945 */ /* 0x000fe20003800200 */
[----:B------:R-:W-:-:S03]  /*0950*/  UMOV UR4, 0x400 ;  /* 0x0000040000047882 */ /* 0x000fc60000000000 */
[----:B0-----:R-:W0:Y:S01]  /*0960*/  LDC.64 R12, c[0x0][0x398] ;  /* 0x0000e600ff0c7b82 */ /* 0x001e220000000a00 */
[----:B--2---:R-:W0:Y:S01]  /*0970*/  MUFU.RCP64H R3, UR8 ;  /* 0x0000000800037d08 */ /* 0x004e220008001800 */
[----:B-1----:R-:W-:-:S06]  /*0980*/  ULEA UR4, UR5, UR4, 0x18 ;  /* 0x0000000405047291 */ /* 0x002fcc000f8ec0ff */
[----:B------:R-:W-:Y:S01]  /*0990*/  LEA R4, R6, UR4, 0x3 ;  /* 0x0000000406047c11 */ /* 0x000fe2000f8e18ff */
[----:B---3--:R-:W-:-:S05]  /*09a0*/  IMAD.SHL.U32 R0, R0, 0x20, RZ ;  /* 0x0000002000007824 */ /* 0x008fca00078e00ff */
[----:B------:R-:W1:Y:S01]  /*09b0*/  LDS.64 R4, [R4] ;  /* 0x0000000004047984 */ /* 0x000e620000000a00 */
[----:B0-----:R-:W-:Y:S01]  /*09c0*/  DFMA R8, R2, -R12, 1 ;  /* 0x3ff000000208742b */ /* 0x001fe2000000080c */
[----:B------:R-:W-:-:S07]  /*09d0*/  IMAD.IADD R26, R0, 0x1, R6 ;  /* 0x00000001001a7824 */ /* 0x000fce00078e0206 */
[----:B------:R-:W-:-:S08]  /*09e0*/  DFMA R8, R8, R8, R8 ;  /* 0x000000080808722b */ /* 0x000fd00000000008 */
[----:B------:R-:W-:-:S08]  /*09f0*/  DFMA R8, R2, R8, R2 ;  /* 0x000000080208722b */ /* 0x000fd00000000002 */
[----:B------:R-:W-:-:S08]  /*0a00*/  DFMA R2, R8, -R12, 1 ;  /* 0x3ff000000802742b */ /* 0x000fd0000000080c */
[----:B------:R-:W-:Y:S01]  /*0a10*/  DFMA R2, R8, R2, R8 ;  /* 0x000000020802722b */ /* 0x000fe20000000008 */
[----:B-1----:R-:W-:-:S07]  /*0a20*/  FSETP.GEU.AND P2, PT, |R5|, 6.5827683646048100446e-37, PT ;  /* 0x036000000500780b */ /* 0x002fce0003f4e200 */
[----:B------:R-:W-:-:S08]  /*0a30*/  DMUL R10, R4, R2 ;  /* 0x00000002040a7228 */ /* 0x000fd00000000000 */
[----:B------:R-:W-:-:S08]  /*0a40*/  DFMA R8, R10, -R12, R4 ;  /* 0x8000000c0a08722b */ /* 0x000fd00000000004 */
[----:B------:R-:W-:Y:S01]  /*0a50*/  DFMA R10, R2, R8, R10 ;  /* 0x00000008020a722b */ /* 0x000fe2000000000a */
[----:B------:R-:W0:Y:S09]  /*0a60*/  LDC R3, c[0x0][0x39c] ;  /* 0x0000e700ff037b82 */ /* 0x000e320000000800 */
[----:B------:R-:W-:Y:S01]  /*0a70*/  FFMA R2, RZ, UR8, R11 ;  /* 0x00000008ff027c23 */ /* 0x000fe2000800000b */
[----:B------:R-:W1:Y:S04]  /*0a80*/  LDCU UR8, c[0x0][0x398] ;  /* 0x00007300ff0877ac */ /* 0x000e680008000800 */
[----:B------:R-:W-:-:S13]  /*0a90*/  FSETP.GT.AND P0, PT, |R2|, 1.469367938527859385e-39, PT ;  /* 0x001000000200780b */ /* 0x000fda0003f04200 */
[----:B------:R-:W-:Y:S05]  /*0aa0*/  @P0 BRA P2, `(.L_x_3) ;  /* 0x0000000000180947 */ /* 0x000fea0001000000 */
[----:B------:R-:W-:Y:S01]  /*0ab0*/  IMAD.MOV.U32 R12, RZ, RZ, R4 ;  /* 0x000000ffff0c7224 */ /* 0x000fe200078e0004 */
[----:B------:R-:W-:Y:S01]  /*0ac0*/  MOV R2, 0xaf0 ;  /* 0x00000af000027802 */ /* 0x000fe20000000f00 */
[----:B------:R-:W-:-:S07]  /*0ad0*/  IMAD.MOV.U32 R13, RZ, RZ, R5 ;  /* 0x000000ffff0d7224 */ /* 0x000fce00078e0005 */
[----:B01----:R-:W-:Y:S05]  /*0ae0*/  CALL.REL.NOINC `($__internal_0_$__cuda_sm20_div_rn_f64_full) ;  /* 0x0000000800507944 */ /* 0x003fea0003c00000 */
[----:B------:R-:W-:Y:S02]  /*0af0*/  IMAD.MOV.U32 R10, RZ, RZ, R20 ;  /* 0x000000ffff0a7224 */ /* 0x000fe400078e0014 */
[----:B------:R-:W-:-:S07]  /*0b00*/  IMAD.MOV.U32 R11, RZ, RZ, R21 ;  /* 0x000000ffff0b7224 */ /* 0x000fce00078e0015 */
.L_x_3:
[----:B-1----:R-:W-:Y:S05]  /*0b10*/  BSYNC.RECONVERGENT B0 ;  /* 0x0000000000007941 */ /* 0x002fea0003800200 */
.L_x_2:
[----:B------:R-:W1:Y:S01]  /*0b20*/  S2UR UR5, SR_CgaCtaId ;  /* 0x00000000000579c3 */ /* 0x000e620000008800 */
[----:B------:R-:W2:Y:S01]  /*0b30*/  LDCU UR9, c[0x0][0x39c] ;  /* 0x00007380ff0977ac */ /* 0x000ea20008000800 */
[----:B------:R-:W-:Y:S01]  /*0b40*/  IMAD.MOV.U32 R12, RZ, RZ, 0x1 ;  /* 0x00000001ff0c7424 */ /* 0x000fe200078e00ff */
[----:B------:R-:W-:Y:S01]  /*0b50*/  BSSY.RECONVERGENT B0, `(.L_x_4) ;  /* 0x000001f000007945 */ /* 0x000fe20003800200 */
[----:B------:R-:W-:Y:S02]  /*0b60*/  UMOV UR4, 0x400 ;  /* 0x0000040000047882 */ /* 0x000fe40000000000 */
[----:B------:R-:W-:Y:S02]  /*0b70*/  UIADD3 UR4, UPT, UPT, UR4, 0x100, URZ ;  /* 0x0000010004047890 */ /* 0x000fe4000fffe0ff */
[----:B------:R-:W3:Y:S01]  /*0b80*/  LDC.64 R8, c[0x0][0x398] ;  /* 0x0000e600ff087b82 */ /* 0x000ee20000000a00 */
[----:B--2---:R-:W3:Y:S01]  /*0b90*/  MUFU.RCP64H R13, UR9 ;  /* 0x00000009000d7d08 */ /* 0x004ee20008001800 */
[----:B-1----:R-:W-:-:S06]  /*0ba0*/  ULEA UR4, UR5, UR4, 0x18 ;  /* 0x0000000405047291 */ /* 0x002fcc000f8ec0ff */
[----:B------:R-:W-:-:S05]  /*0bb0*/  LEA R6, R6, UR4, 0x3 ;  /* 0x0000000406067c11 */ /* 0x000fca000f8e18ff */
[----:B------:R-:W1:Y:S01]  /*0bc0*/  LDCU UR4, c[0x0][0x394] ;  /* 0x00007280ff0477ac */ /* 0x000e620008000800 */
[----:B---3--:R-:W-:Y:S01]  /*0bd0*/  DFMA R14, R12, -R8, 1 ;  /* 0x3ff000000c0e742b */ /* 0x008fe20000000808 */
[----:B------:R-:W2:Y:S07]  /*0be0*/  LDS.64 R6, [R6] ;  /* 0x0000000006067984 */ /* 0x000eae0000000a00 */
[----:B------:R-:W-:-:S08]  /*0bf0*/  DFMA R14, R14, R14, R14 ;  /* 0x0000000e0e0e722b */ /* 0x000fd0000000000e */
[----:B------:R-:W-:Y:S01]  /*0c00*/  DFMA R14, R12, R14, R12 ;  /* 0x0000000e0c0e722b */ /* 0x000fe2000000000c */
[----:B-1----:R-:W-:-:S04]  /*0c10*/  ULEA.HI UR4, UR4, UR4, URZ, 0x1 ;  /* 0x0000000404047291 */ /* 0x002fc8000f8f08ff */
[----:B------:R-:W-:-:S03]  /*0c20*/  USHF.R.S32.HI UR4, URZ, 0x1, UR4 ;  /* 0x00000001ff047899 */ /* 0x000fc60008011404 */
[----:B------:R-:W-:-:S08]  /*0c30*/  DFMA R12, R14, -R8, 1 ;  /* 0x3ff000000e0c742b */ /* 0x000fd00000000808 */
[----:B------:R-:W-:-:S08]  /*0c40*/  DFMA R14, R14, R12, R14 ;  /* 0x0000000c0e0e722b */ /* 0x000fd0000000000e */
[----:B--2---:R-:W-:Y:S01]  /*0c50*/  DMUL R12, R14, R6 ;  /* 0x000000060e0c7228 */ /* 0x004fe20000000000 */
[----:B------:R-:W-:-:S07]  /*0c60*/  FSETP.GEU.AND P2, PT, |R7|, 6.5827683646048100446e-37, PT ;  /* 0x036000000700780b */ /* 0x000fce0003f4e200 */
[----:B------:R-:W-:-:S08]  /*0c70*/  DFMA R8, R12, -R8, R6 ;  /* 0x800000080c08722b */ /* 0x000fd00000000006 */
[----:B------:R-:W-:Y:S02]  /*0c80*/  DFMA R12, R14, R8, R12 ;  /* 0x000000080e0c722b */ /* 0x000fe4000000000c */
[----:B------:R-:W1:Y:S08]  /*0c90*/  I2F.F64 R8, UR4 ;  /* 0x0000000400087d12 */ /* 0x000e700008201c00 */
[----:B------:R-:W-:-:S05]  /*0ca0*/  FFMA R2, RZ, UR9, R13 ;  /* 0x00000009ff027c23 */ /* 0x000fca000800000d */
[----:B------:R-:W-:Y:S01]  /*0cb0*/  FSETP.GT.AND P0, PT, |R2|, 1.469367938527859385e-39, PT ;  /* 0x001000000200780b */ /* 0x000fe20003f04200 */
[----:B-1----:R-:W-:-:S12]  /*0cc0*/  DADD R10, R8, R10 ;  /* 0x00000000080a7229 */ /* 0x002fd8000000000a */
[----:B------:R-:W-:Y:S05]  /*0cd0*/  @P0 BRA P2, `(.L_x_5) ;  /* 0x0000000000180947 */ /* 0x000fea0001000000 */
[----:B------:R-:W-:Y:S01]  /*0ce0*/  IMAD.MOV.U32 R12, RZ, RZ, R6 ;  /* 0x000000ffff0c7224 */ /* 0x000fe200078e0006 */
[----:B------:R-:W-:Y:S01]  /*0cf0*/  MOV R2, 0xd20 ;  /* 0x00000d2000027802 */ /* 0x000fe20000000f00 */
[----:B------:R-:W-:-:S07]  /*0d00*/  IMAD.MOV.U32 R13, RZ, RZ, R7 ;  /* 0x000000ffff0d7224 */ /* 0x000fce00078e0007 */
[----:B0-----:R-:W-:Y:S05]  /*0d10*/  CALL.REL.NOINC `($__internal_0_$__cuda_sm20_div_rn_f64_full) ;  /* 0x0000000400c47944 */ /* 0x001fea0003c00000 */
[----:B------:R-:W-:Y:S02]  /*0d20*/  IMAD.MOV.U32 R12, RZ, RZ, R20 ;  /* 0x000000ffff0c7224 */ /* 0x000fe400078e0014 */
[----:B------:R-:W-:-:S07]  /*0d30*/  IMAD.MOV.U32 R13, RZ, RZ, R21 ;  /* 0x000000ffff0d7224 */ /* 0x000fce00078e0015 */
.L_x_5:
[----:B------:R-:W-:Y:S05]  /*0d40*/  BSYNC.RECONVERGENT B0 ;  /* 0x0000000000007941 */ /* 0x000fea0003800200 */
.L_x_4:
[----:B------:R-:W1:Y:S01]  /*0d50*/  LDC.64 R14, c[0x0][0x398] ;  /* 0x0000e600ff0e7b82 */ /* 0x000e620000000a00 */
[----:B------:R-:W-:Y:S01]  /*0d60*/  DADD R8, R8, R12 ;  /* 0x0000000008087229 */ /* 0x000fe2000000000c */
[----:B------:R-:W2:Y:S01]  /*0d70*/  LDCU UR4, c[0x0][0x394] ;  /* 0x00007280ff0477ac */ /* 0x000ea20008000800 */
[----:B------:R-:W-:-:S05]  /*0d80*/  UMOV UR5, 0x400 ;  /* 0x0000040000057882 */ /* 0x000fca0000000000 */
[----:B------:R-:W3:Y:S01]  /*0d90*/  S2UR UR9, SR_CgaCtaId ;  /* 0x00000000000979c3 */ /* 0x000ee20000008800 */
[C---:B------:R-:W-:Y:S02]  /*0da0*/  DADD R12, R8.reuse, 1 ;  /* 0x3ff00000080c7429 */ /* 0x040fe40000000000 */
[-C--:B-1----:R-:W-:Y:S02]  /*0db0*/  DFMA R6, -R8, R14.reuse, R6 ;  /* 0x0000000e0806722b */ /* 0x082fe40000000106 */
[----:B0-----:R-:W-:Y:S02]  /*0dc0*/  DMUL R2, R14, 0.5 ;  /* 0x3fe000000e027828 */ /* 0x001fe40000000000 */
[----:B------:R-:W-:-:S06]  /*0dd0*/  DFMA R4, -R10, R14, R4 ;  /* 0x0000000e0a04722b */ /* 0x000fcc0000000104 */
[----:B------:R-:W-:Y:S02]  /*0de0*/  DSETP.GT.AND P0, PT, R6, R2, PT ;  /* 0x000000020600722a */ /* 0x000fe40003f04000 */
[----:B------:R-:W-:-:S04]  /*0df0*/  DADD R6, R10, 1 ;  /* 0x3ff000000a067429 */ /* 0x000fc80000000000 */
[----:B------:R-:W-:Y:S02]  /*0e00*/  FSEL R8, R12, R8, P0 ;  /* 0x000000080c087208 */ /* 0x000fe40000000000 */
[----:B------:R-:W-:Y:S01]  /*0e10*/  FSEL R9, R13, R9, P0 ;  /* 0x000000090d097208 */ /* 0x000fe20000000000 */
[----:B------:R-:W-:-:S03]  /*0e20*/  DSETP.GT.AND P0, PT, R4, R2, PT ;  /* 0x000000020400722a */ /* 0x000fc60003f04000 */
[----:B------:R-:W-:Y:S03]  /*0e30*/  F2I.F64.TRUNC R8, R8 ;  /* 0x0000000800087311 */ /* 0x000fe6000030d100 */
[----:B------:R-:W-:Y:S02]  /*0e40*/  FSEL R5, R7, R11, P0 ;  /* 0x0000000b07057208 */ /* 0x000fe40000000000 */
[----:B------:R-:W-:-:S04]  /*0e50*/  FSEL R4, R6, R10, P0 ;  /* 0x0000000a06047208 */ /* 0x000fc80000000000 */
[----:B------:R-:W2:Y:S02]  /*0e60*/  F2I.F64.TRUNC R5, R4 ;  /* 0x0000000400057311 */ /* 0x000ea4000030d100 */
[----:B--2---:R-:W-:Y:S01]  /*0e70*/  IMAD R2, R8, UR4, R5 ;  /* 0x0000000408027c24 */ /* 0x004fe2000f8e0205 */
[----:B------:R-:W-:-:S04]  /*0e80*/  UIADD3 UR4, UPT, UPT, UR5, 0x200, URZ ;  /* 0x0000020005047890 */ /* 0x000fc8000fffe0ff */
[----:B---3--:R-:W-:Y:S01]  /*0e90*/  ULEA UR4, UR9, UR4, 0x18 ;  /* 0x0000000409047291 */ /* 0x008fe2000f8ec0ff */
[----:B------:R-:W0:Y:S05]  /*0ea0*/  I2F.F64 R2, R2 ;  /* 0x0000000200027312 */ /* 0x000e2a0000201c00 */
[----:B------:R-:W-:-:S05]  /*0eb0*/  LEA R7, R26, UR4, 0x3 ;  /* 0x000000041a077c11 */ /* 0x000fca000f8e18ff */
[----:B0-----:R0:W-:Y:S01]  /*0ec0*/  STS.64 [R7], R2 ;  /* 0x0000000207007388 */ /* 0x0011e20000000a00 */
[----:B------:R-:W-:Y:S06]  /*0ed0*/  BAR.SYNC.DEFER_BLOCKING 0x0 ;  /* 0x0000000000007b1d */ /* 0x000fec0000010000 */
[----:B------:R-:W-:Y:S05]  /*0ee0*/  @P1 EXIT ;  /* 0x000000000000194d */ /* 0x000fea0003800000 */
[----:B------:R-:W-:Y:S01]  /*0ef0*/  ULEA UR4, UR9, UR5, 0x18 ;  /* 0x0000000509047291 */ /* 0x000fe2000f8ec0ff */
[----:B------:R-:W1:Y:S08]  /*0f00*/  LDC.64 R32, c[0x0][0x3a0] ;  /* 0x0000e800ff207b82 */ /* 0x000e700000000a00 */
[----:B0-----:R-:W0:Y:S04]  /*0f10*/  LDS.128 R4, [UR4+0x200] ;  /* 0x00020004ff047984 */ /* 0x001e280008000c00 */
[----:B------:R-:W2:Y:S04]  /*0f20*/  LDS.128 R8, [UR4+0x210] ;  /* 0x00021004ff087984 */ /* 0x000ea80008000c00 */
[----:B------:R-:W3:Y:S04]  /*0f30*/  LDS.128 R16, [UR4+0x230] ;  /* 0x00023004ff107984 */ /* 0x000ee80008000c00 */
[----:B------:R-:W4:Y:S01]  /*0f40*/  LDS.128 R12, [UR4+0x220] ;  /* 0x00022004ff0c7984 */ /* 0x000f220008000c00 */
[----:B-1----:R-:W-:-:S03]  /*0f50*/  IMAD.WIDE.U32 R32, R0, 0x4, R32 ;  /* 0x0000000400207825 */ /* 0x002fc600078e0020 */
[----:B------:R-:W-:Y:S04]  /*0f60*/  LDS.128 R20, [UR4+0x240] ;  /* 0x00024004ff147984 */ /* 0x000fe80008000c00 */
[----:B------:R-:W-:Y:S01]  /*0f70*/  LDS.128 R24, [UR4+0x250] ;  /* 0x00025004ff187984 */ /* 0x000fe20008000c00 */
[----:B0-----:R-:W0:Y:S08]  /*0f80*/  F2I.F64.TRUNC R2, R4 ;  /* 0x0000000400027311 */ /* 0x001e30000030d100 */
[----:B------:R1:W5:Y:S01]  /*0f90*/  F2I.F64.TRUNC R3, R6 ;  /* 0x0000000600037311 */ /* 0x000362000030d100 */
[----:B0-----:R-:W-:Y:S07]  /*0fa0*/  STG.E desc[UR6][R32.64], R2 ;  /* 0x0000000220007986 */ /* 0x001fee000c101906 */
[----:B--2---:R-:W0:Y:S01]  /*0fb0*/  F2I.F64.TRUNC R28, R8 ;  /* 0x00000008001c7311 */ /* 0x004e22000030d100 */
[----:B-1----:R-:W1:Y:S04]  /*0fc0*/  LDS.128 R4, [UR4+0x260] ;  /* 0x00026004ff047984 */ /* 0x002e680008000c00 */
[----:B-----5:R-:W-:Y:S03]  /*0fd0*/  STG.E desc[UR6][R32.64+0x4], R3 ;  /* 0x0000040320007986 */ /* 0x020fe6000c101906 */
[----:B------:R2:W5:Y:S01]  /*0fe0*/  F2I.F64.TRUNC R29, R10 ;  /* 0x0000000a001d7311 */ /* 0x000562000030d100 */
[----:B0-----:R-:W-:Y:S07]  /*0ff0*/  STG.E desc[UR6][R32.64+0x8], R28 ;  /* 0x0000081c20007986 */ /* 0x001fee000c101906 */
[----:B---3--:R-:W0:Y:S01]  /*1000*/  F2I.F64.TRUNC R16, R16 ;  /* 0x0000001000107311 */ /* 0x008e22000030d100 */
[----:B--2---:R-:W2:Y:S04]  /*1010*/  LDS.128 R8, [UR4+0x270] ;  /* 0x00027004ff087984 */ /* 0x004ea80008000c00 */
[----:B-----5:R-:W-:Y:S03]  /*1020*/  STG.E desc[UR6][R32.64+0xc], R29 ;  /* 0x00000c1d20007986 */ /* 0x020fe6000c101906 */
[----:B------:R-:W3:Y:S01]  /*1030*/  F2I.F64.TRUNC R18, R18 ;  /* 0x0000001200127311 */ /* 0x000ee2000030d100 */
[----:B0-----:R-:W-:Y:S07]  /*1040*/  STG.E desc[UR6][R32.64+0x18], R16 ;  /* 0x0000181020007986 */ /* 0x001fee000c101906 */
[----:B----4-:R-:W0:Y:S01]  /*1050*/  F2I.F64.TRUNC R30, R12 ;  /* 0x0000000c001e7311 */ /* 0x010e22000030d100 */
[----:B---3--:R-:W-:Y:S07]  /*1060*/  STG.E desc[UR6][R32.64+0x1c], R18 ;  /* 0x00001c1220007986 */ /* 0x008fee000c101906 */
[----:B------:R3:W4:Y:S01]  /*1070*/  F2I.F64.TRUNC R31, R14 ;  /* 0x0000000e001f7311 */ /* 0x000722000030d100 */
[----:B0-----:R-:W-:Y:S07]  /*1080*/  STG.E desc[UR6][R32.64+0x10], R30 ;  /* 0x0000101e20007986 */ /* 0x001fee000c101906 */
[----:B-1----:R-:W0:Y:S01]  /*1090*/  F2I.F64.TRUNC R17, R4 ;  /* 0x0000000400117311 */ /* 0x002e22000030d100 */
[----:B---3--:R-:W1:Y:S04]  /*10a0*/  LDS.128 R12, [UR4+0x280] ;  /* 0x00028004ff0c7984 */ /* 0x008e680008000c00 */
[----:B----4-:R-:W-:Y:S03]  /*10b0*/  STG.E desc[UR6][R32.64+0x14], R31 ;  /* 0x0000141f20007986 */ /* 0x010fe6000c101906 */
[----:B------:R3:W4:Y:S01]  /*10c0*/  F2I.F64.TRUNC R19, R6 ;  /* 0x0000000600137311 */ /* 0x000722000030d100 */
[----:B0-----:R-:W-:Y:S07]  /*10d0*/  STG.E desc[UR6][R32.64+0x30], R17 ;  /* 0x0000301120007986 */ /* 0x001fee000c101906 */
[----:B--2---:R-:W0:Y:S01]  /*10e0*/  F2I.F64.TRUNC R8, R8 ;  /* 0x0000000800087311 */ /* 0x004e22000030d100 */
[----:B---3--:R-:W2:Y:S04]  /*10f0*/  LDS.128 R4, [UR4+0x290] ;  /* 0x00029004ff047984 */ /* 0x008ea80008000c00 */
[----:B----4-:R-:W-:Y:S03]  /*1100*/  STG.E desc[UR6][R32.64+0x34], R19 ;  /* 0x0000341320007986 */ /* 0x010fe6000c101906 */
[----:B------:R-:W3:Y:S01]  /*1110*/  F2I.F64.TRUNC R10, R10 ;  /* 0x0000000a000a7311 */ /* 0x000ee2000030d100 */
[----:B0-----:R-:W-:Y:S07]  /*1120*/  STG.E desc[UR6][R32.64+0x38], R8 ;  /* 0x0000380820007986 */ /* 0x001fee000c101906 */
[----:B------:R-:W0:Y:S01]  /*1130*/  F2I.F64.TRUNC R20, R20 ;  /* 0x0000001400147311 */ /* 0x000e22000030d100 */
[----:B---3--:R-:W-:Y:S07]  /*1140*/  STG.E desc[UR6][R32.64+0x3c], R10 ;  /* 0x00003c0a20007986 */ /* 0x008fee000c101906 */
[----:B------:R-:W3:Y:S01]  /*1150*/  F2I.F64.TRUNC R22, R22 ;  /* 0x0000001600167311 */ /* 0x000ee2000030d100 */
[----:B0-----:R-:W-:Y:S07]  /*1160*/  STG.E desc[UR6][R32.64+0x20], R20 ;  /* 0x0000201420007986 */ /* 0x001fee000c101906 */
[----:B-1----:R-:W0:Y:S01]  /*1170*/  F2I.F64.TRUNC R12, R12 ;  /* 0x0000000c000c7311 */ /* 0x002e22000030d100 */
[----:B---3--:R-:W-:Y:S07]  /*1180*/  STG.E desc[UR6][R32.64+0x24], R22 ;  /* 0x0000241620007986 */ /* 0x008fee000c101906 */
[----:B------:R-:W1:Y:S01]  /*1190*/  F2I.F64.TRUNC R14, R14 ;  /* 0x0000000e000e7311 */ /* 0x000e62000030d100 */
[----:B0-----:R-:W-:Y:S07]  /*11a0*/  STG.E desc[UR6][R32.64+0x40], R12 ;  /* 0x0000400c20007986 */ /* 0x001fee000c101906 */
[----:B--2---:R-:W0:Y:S01]  /*11b0*/  F2I.F64.TRUNC R9, R4 ;  /* 0x0000000400097311 */ /* 0x004e22000030d100 */
[----:B-1----:R-:W-:Y:S07]  /*11c0*/  STG.E desc[UR6][R32.64+0x44], R14 ;  /* 0x0000440e20007986 */ /* 0x002fee000c101906 */
[----:B------:R1:W2:Y:S01]  /*11d0*/  F2I.F64.TRUNC R0, R6 ;  /* 0x0000000600007311 */ /* 0x0002a2000030d100 */
[----:B0-----:R-:W-:Y:S07]  /*11e0*/  STG.E desc[UR6][R32.64+0x48], R9 ;  /* 0x0000480920007986 */ /* 0x001fee000c101906 */
[----:B------:R-:W0:Y:S01]  /*11f0*/  F2I.F64.TRUNC R24, R24 ;  /* 0x0000001800187311 */ /* 0x000e22000030d100 */
[----:B-1----:R-:W1:Y:S04]  /*1200*/  LDS.128 R4, [UR4+0x2a0] ;  /* 0x0002a004ff047984 */ /* 0x002e680008000c00 */
[----:B--2---:R-:W-:Y:S03]  /*1210*/  STG.E desc[UR6][R32.64+0x4c], R0 ;  /* 0x00004c0020007986 */ /* 0x004fe6000c101906 */
[----:B------:R-:W2:Y:S01]  /*1220*/  F2I.F64.TRUNC R26, R26 ;  /* 0x0000001a001a7311 */ /* 0x000ea2000030d100 */
[----:B0-----:R-:W-:Y:S04]  /*1230*/  STG.E desc[UR6][R32.64+0x28], R24 ;  /* 0x0000281820007986 */ /* 0x001fe8000c101906 */
[----:B--2---:R-:W-:Y:S03]  /*1240*/  STG.E desc[UR6][R32.64+0x2c], R26 ;  /* 0x00002c1a20007986 */ /* 0x004fe6000c101906 */
[----:B-1----:R-:W0:Y:S08]  /*1250*/  F2I.F64.TRUNC R11, R4 ;  /* 0x00000004000b7311 */ /* 0x002e30000030d100 */
[----:B------:R1:W2:Y:S01]  /*1260*/  F2I.F64.TRUNC R2, R6 ;  /* 0x0000000600027311 */ /* 0x0002a2000030d100 */
[----:B0-----:R-:W-:Y:S04]  /*1270*/  STG.E desc[UR6][R32.64+0x50], R11 ;  /* 0x0000500b20007986 */ /* 0x001fe8000c101906 */
[----:B-1----:R-:W0:Y:S04]  /*1280*/  LDS.128 R4, [UR4+0x2b0] ;  /* 0x0002b004ff047984 */ /* 0x002e280008000c00 */
[----:B--2---:R-:W-:Y:S01]  /*1290*/  STG.E desc[UR6][R32.64+0x54], R2 ;  /* 0x0000540220007986 */ /* 0x004fe2000c101906 */
[----:B0-----:R-:W0:Y:S08]  /*12a0*/  F2I.F64.TRUNC R3, R4 ;  /* 0x0000000400037311 */ /* 0x001e30000030d100 */
        /* <DEDUP_REMOVED lines=20> */
[----:B------:R-:W1:Y:S01]  /*13f0*/  F2I.F64.TRUNC R31, R6 ;  /* 0x00000006001f7311 */ /* 0x000e62000030d100 */
[----:B0-----:R-:W-:Y:S04]  /*1400*/  STG.E desc[UR6][R32.64+0x78], R29 ;  /* 0x0000781d20007986 */ /* 0x001fe8000c101906 */
[----:B-1----:R-:W-:Y:S01]  /*1410*/  STG.E desc[UR6][R32.64+0x7c], R31 ;  /* 0x00007c1f20007986 */ /* 0x002fe2000c101906 */
[----:B------:R-:W-:Y:S05]  /*1420*/  EXIT ;  /* 0x000000000000794d */ /* 0x000fea0003800000 */
        .weak           $__internal_0_$__cuda_sm20_div_rn_f64_full
        .type           $__internal_0_$__cuda_sm20_div_rn_f64_full,@function
        .size           $__internal_0_$__cuda_sm20_div_rn_f64_full,(.L_x_12 - $__internal_0_$__cuda_sm20_div_rn_f64_full)
$__internal_0_$__cuda_sm20_div_rn_f64_full:
[----:B------:R-:W-:Y:S01]  /*1430*/  FSETP.GEU.AND P3, PT, |R13|, 1.469367938527859385e-39, PT ;  /* 0x001000000d00780b */ /* 0x000fe20003f6e200 */
[----:B------:R-:W-:Y:S01]  /*1440*/  IMAD.U32 R14, RZ, RZ, UR8 ;  /* 0x00000008ff0e7e24 */ /* 0x000fe2000f8e00ff */
[C---:B------:R-:W-:Y:S01]  /*1450*/  FSETP.GEU.AND P0, PT, |R3|.reuse, 1.469367938527859385e-39, PT ;  /* 0x001000000300780b */ /* 0x040fe20003f0e200 */
[----:B------:R-:W-:Y:S01]  /*1460*/  IMAD.U32 R16, RZ, RZ, UR8 ;  /* 0x00000008ff107e24 */ /* 0x000fe2000f8e00ff */
[----:B------:R-:W-:Y:S01]  /*1470*/  LOP3.LUT R15, R3, 0x800fffff, RZ, 0xc0, !PT ;  /* 0x800fffff030f7812 */ /* 0x000fe200078ec0ff */
[----:B------:R-:W-:Y:S01]  /*1480*/  IMAD.MOV.U32 R28, RZ, RZ, 0x1ca00000 ;  /* 0x1ca00000ff1c7424 */ /* 0x000fe200078e00ff */
[----:B------:R-:W-:Y:S01]  /*1490*/  LOP3.LUT R27, R13, 0x7ff00000, RZ, 0xc0, !PT ;  /* 0x7ff000000d1b7812 */ /* 0x000fe200078ec0ff */
[----:B------:R-:W-:Y:S01]  /*14a0*/  IMAD.MOV.U32 R20, RZ, RZ, 0x1 ;  /* 0x00000001ff147424 */ /* 0x000fe200078e00ff */
[----:B------:R-:W-:Y:S01]  /*14b0*/  LOP3.LUT R17, R15, 0x3ff00000, RZ, 0xfc, !PT ;  /* 0x3ff000000f117812 */ /* 0x000fe200078efcff */
[----:B------:R-:W-:Y:S01]  /*14c0*/  IMAD.MOV.U32 R15, RZ, RZ, R3 ;  /* 0x000000ffff0f7224 */ /* 0x000fe200078e0003 */
[----:B------:R-:W-:Y:S01]  /*14d0*/  LOP3.LUT R29, R3, 0x7ff00000, RZ, 0xc0, !PT ;  /* 0x7ff00000031d7812 */ /* 0x000fe200078ec0ff */
[----:B------:R-:W-:Y:S02]  /*14e0*/  BSSY.RECONVERGENT B1, `(.L_x_6) ;  /* 0x000004e000017945 */ /* 0x000fe40003800200 */
[----:B------:R-:W-:Y:S01]  /*14f0*/  @!P3 IMAD.MOV.U32 R22, RZ, RZ, RZ ;  /* 0x000000ffff16b224 */ /* 0x000fe200078e00ff */
[----:B------:R-:W-:Y:S01]  /*1500*/  @!P3 LOP3.LUT R18, R15, 0x7ff00000, RZ, 0xc0, !PT ;  /* 0x7ff000000f12b812 */ /* 0x000fe200078ec0ff */
[----:B------:R-:W-:Y:S01]  /*1510*/  @!P0 DMUL R16, R14, 8.98846567431157953865e+307 ;  /* 0x7fe000000e108828 */ /* 0x000fe20000000000 */
[----:B------:R-:W-:-:S02]  /*1520*/  ISETP.GE.U32.AND P2, PT, R27, R29, PT ;  /* 0x0000001d1b00720c */ /* 0x000fc40003f46070 */
[----:B------:R-:W-:Y:S01]  /*1530*/  @!P3 ISETP.GE.U32.AND P4, PT, R27, R18, PT ;  /* 0x000000121b00b20c */ /* 0x000fe20003f86070 */
[----:B------:R-:W-:Y:S01]  /*1540*/  IMAD.MOV.U32 R18, RZ, RZ, R12 ;  /* 0x000000ffff127224 */ /* 0x000fe200078e000c */
[C---:B------:R-:W-:Y:S01]  /*1550*/  SEL R19, R28.reuse, 0x63400000, !P2 ;  /* 0x634000001c137807 */ /* 0x040fe20005000000 */
[----:B------:R-:W0:Y:S01]  /*1560*/  MUFU.RCP64H R21, R17 ;  /* 0x0000001100157308 */ /* 0x000e220000001800 */
[----:B------:R-:W-:Y:S02]  /*1570*/  @!P3 SEL R23, R28, 0x63400000, !P4 ;  /* 0x634000001c17b807 */ /* 0x000fe40006000000 */
[--C-:B------:R-:W-:Y:S02]  /*1580*/  LOP3.LUT R19, R19, 0x800fffff, R13.reuse, 0xf8, !PT ;  /* 0x800fffff13137812 */ /* 0x100fe400078ef80d */
[----:B------:R-:W-:Y:S02]  /*1590*/  @!P3 LOP3.LUT R23, R23, 0x80000000, R13, 0xf8, !PT ;  /* 0x800000001717b812 */ /* 0x000fe400078ef80d */
[----:B------:R-:W-:-:S02]  /*15a0*/  @!P0 LOP3.LUT R29, R17, 0x7ff00000, RZ, 0xc0, !PT ;  /* 0x7ff00000111d8812 */ /* 0x000fc400078ec0ff */
[----:B------:R-:W-:-:S06]  /*15b0*/  @!P3 LOP3.LUT R23, R23, 0x100000, RZ, 0xfc, !PT ;  /* 0x001000001717b812 */ /* 0x000fcc00078efcff */
[----:B------:R-:W-:Y:S02]  /*15c0*/  @!P3 DFMA R18, R18, 2, -R22 ;  /* 0x400000001212b82b */ /* 0x000fe40000000816 */
[----:B0-----:R-:W-:-:S08]  /*15d0*/  DFMA R22, R20, -R16, 1 ;  /* 0x3ff000001416742b */ /* 0x001fd00000000810 */
[----:B------:R-:W-:-:S08]  /*15e0*/  DFMA R22, R22, R22, R22 ;  /* 0x000000161616722b */ /* 0x000fd00000000016 */
[----:B------:R-:W-:-:S08]  /*15f0*/  DFMA R22, R20, R22, R20 ;  /* 0x000000161416722b */ /* 0x000fd00000000014 */
[----:B------:R-:W-:-:S08]  /*1600*/  DFMA R20, R22, -R16, 1 ;  /* 0x3ff000001614742b */ /* 0x000fd00000000810 */
[----:B------:R-:W-:-:S08]  /*1610*/  DFMA R20, R22, R20, R22 ;  /* 0x000000141614722b */ /* 0x000fd00000000016 */
[----:B------:R-:W-:-:S08]  /*1620*/  DMUL R22, R20, R18 ;  /* 0x0000001214167228 */ /* 0x000fd00000000000 */
[----:B------:R-:W-:-:S08]  /*1630*/  DFMA R24, R22, -R16, R18 ;  /* 0x800000101618722b */ /* 0x000fd00000000012 */
[----:B------:R-:W-:Y:S01]  /*1640*/  DFMA R24, R20, R24, R22 ;  /* 0x000000181418722b */ /* 0x000fe20000000016 */
[----:B------:R-:W-:Y:S01]  /*1650*/  IMAD.MOV.U32 R22, RZ, RZ, R27 ;  /* 0x000000ffff167224 */ /* 0x000fe200078e001b */
[----:B------:R-:W-:-:S05]  /*1660*/  @!P3 LOP3.LUT R22, R19, 0x7ff00000, RZ, 0xc0, !PT ;  /* 0x7ff000001316b812 */ /* 0x000fca00078ec0ff */
[----:B------:R-:W-:-:S05]  /*1670*/  VIADD R20, R22, 0xffffffff ;  /* 0xffffffff16147836 */ /* 0x000fca0000000000 */
[----:B------:R-:W-:Y:S01]  /*1680*/  ISETP.GT.U32.AND P0, PT, R20, 0x7feffffe, PT ;  /* 0x7feffffe1400780c */ /* 0x000fe20003f04070 */
[----:B------:R-:W-:-:S05]  /*1690*/  VIADD R20, R29, 0xffffffff ;  /* 0xffffffff1d147836 */ /* 0x000fca0000000000 */
[----:B------:R-:W-:-:S13]  /*16a0*/  ISETP.GT.U32.OR P0, PT, R20, 0x7feffffe, P0 ;  /* 0x7feffffe1400780c */ /* 0x000fda0000704470 */
[----:B------:R-:W-:Y:S05]  /*16b0*/  @P0 BRA `(.L_x_7) ;  /* 0x00000000006c0947 */ /* 0x000fea0003800000 */
[----:B------:R-:W-:-:S04]  /*16c0*/  LOP3.LUT R20, R15, 0x7ff00000, RZ, 0xc0, !PT ;  /* 0x7ff000000f147812 */ /* 0x000fc800078ec0ff */
[CC--:B------:R-:W-:Y:S02]  /*16d0*/  VIADDMNMX R12, R27.reuse, -R20.reuse, 0xb9600000, !PT ;  /* 0xb96000001b0c7446 */ /* 0x0c0fe40007800914 */
[----:B------:R-:W-:Y:S02]  /*16e0*/  ISETP.GE.U32.AND P0, PT, R27, R20, PT ;  /* 0x000000141b00720c */ /* 0x000fe40003f06070 */
[----:B------:R-:W-:Y:S02]  /*16f0*/  VIMNMX R12, PT, PT, R12, 0x46a00000, PT ;  /* 0x46a000000c0c7848 */ /* 0x000fe40003fe0100 */
[----:B------:R-:W-:-:S05]  /*1700*/  SEL R13, R28, 0x63400000, !P0 ;  /* 0x634000001c0d7807 */ /* 0x000fca0004000000 */
[----:B------:R-:W-:Y:S02]  /*1710*/  IMAD.IADD R22, R12, 0x1, -R13 ;  /* 0x000000010c167824 */ /* 0x000fe400078e0a0d */
[----:B------:R-:W-:Y:S02]  /*1720*/  IMAD.MOV.U32 R12, RZ, RZ, RZ ;  /* 0x000000ffff0c7224 */ /* 0x000fe400078e00ff */
[----:B------:R-:W-:-:S06]  /*1730*/  VIADD R13, R22, 0x7fe00000 ;  /* 0x7fe00000160d7836 */ /* 0x000fcc0000000000 */
[----:B------:R-:W-:-:S10]  /*1740*/  DMUL R20, R24, R12 ;  /* 0x0000000c18147228 */ /* 0x000fd40000000000 */
[----:B------:R-:W-:-:S13]  /*1750*/  FSETP.GTU.AND P0, PT, |R21|, 1.469367938527859385e-39, PT ;  /* 0x001000001500780b */ /* 0x000fda0003f0c200 */
[----:B------:R-:W-:Y:S05]  /*1760*/  @P0 BRA `(.L_x_8) ;  /* 0x0000000000940947 */ /* 0x000fea0003800000 */
[----:B------:R-:W-:Y:S01]  /*1770*/  DFMA R16, R24, -R16, R18 ;  /* 0x800000101810722b */ /* 0x000fe20000000012 */
[----:B------:R-:W-:-:S09]  /*1780*/  IMAD.MOV.U32 R12, RZ, RZ, RZ ;  /* 0x000000ffff0c7224 */ /* 0x000fd200078e00ff */
[C---:B------:R-:W-:Y:S02]  /*1790*/  FSETP.NEU.AND P0, PT, R17.reuse, RZ, PT ;  /* 0x000000ff1100720b */ /* 0x040fe40003f0d000 */
[----:B------:R-:W-:-:S04]  /*17a0*/  LOP3.LUT R19, R17, 0x80000000, R15, 0x48, !PT ;  /* 0x8000000011137812 */ /* 0x000fc800078e480f */
[----:B------:R-:W-:-:S07]  /*17b0*/  LOP3.LUT R13, R19, R13, RZ, 0xfc, !PT ;  /* 0x0000000d130d7212 */ /* 0x000fce00078efcff */
[----:B------:R-:W-:Y:S05]  /*17c0*/  @!P0 BRA `(.L_x_8) ;  /* 0x00000000007c8947 */ /* 0x000fea0003800000 */
[----:B------:R-:W-:Y:S01]  /*17d0*/  IMAD.MOV R15, RZ, RZ, -R22 ;  /* 0x000000ffff0f7224 */ /* 0x000fe200078e0a16 */
[----:B------:R-:W-:Y:S01]  /*17e0*/  DMUL.RP R12, R24, R12 ;  /* 0x0000000c180c7228 */ /* 0x000fe20000008000 */
[----:B------:R-:W-:-:S06]  /*17f0*/  IMAD.MOV.U32 R14, RZ, RZ, RZ ;  /* 0x000000ffff0e7224 */ /* 0x000fcc00078e00ff */
[----:B------:R-:W-:-:S03]  /*1800*/  DFMA R14, R20, -R14, R24 ;  /* 0x8000000e140e722b */ /* 0x000fc60000000018 */
[----:B------:R-:W-:-:S03]  /*1810*/  LOP3.LUT R19, R13, R19, RZ, 0x3c, !PT ;  /* 0x000000130d137212 */ /* 0x000fc600078e3cff */
[----:B------:R-:W-:-:S04]  /*1820*/  IADD3 R14, PT, PT, -R22, -0x43300000, RZ ;  /* 0xbcd00000160e7810 */ /* 0x000fc80007ffe1ff */
[----:B------:R-:W-:-:S04]  /*1830*/  FSETP.NEU.AND P0, PT, |R15|, R14, PT ;  /* 0x0000000e0f00720b */ /* 0x000fc80003f0d200 */
[----:B------:R-:W-:Y:S02]  /*1840*/  FSEL R20, R12, R20, !P0 ;  /* 0x000000140c147208 */ /* 0x000fe40004000000 */
[----:B------:R-:W-:Y:S01]  /*1850*/  FSEL R21, R19, R21, !P0 ;  /* 0x0000001513157208 */ /* 0x000fe20004000000 */
[----:B------:R-:W-:Y:S06]  /*1860*/  BRA `(.L_x_8) ;  /* 0x0000000000547947 */ /* 0x000fec0003800000 */
.L_x_7:
[----:B------:R-:W-:-:S14]  /*1870*/  DSETP.NAN.AND P0, PT, R12, R12, PT ;  /* 0x0000000c0c00722a */ /* 0x000fdc0003f08000 */
[----:B------:R-:W-:Y:S05]  /*1880*/  @P0 BRA `(.L_x_9) ;  /* 0x0000000000440947 */ /* 0x000fea0003800000 */
[----:B------:R-:W-:-:S14]  /*1890*/  DSETP.NAN.AND P0, PT, R14, R14, PT ;  /* 0x0000000e0e00722a */ /* 0x000fdc0003f08000 */
[----:B------:R-:W-:Y:S05]  /*18a0*/  @P0 BRA `(.L_x_10) ;  /* 0x0000000000300947 */ /* 0x000fea0003800000 */
[----:B------:R-:W-:Y:S01]  /*18b0*/  ISETP.NE.AND P0, PT, R22, R29, PT ;  /* 0x0000001d1600720c */ /* 0x000fe20003f05270 */
[----:B------:R-:W-:Y:S02]  /*18c0*/  IMAD.MOV.U32 R20, RZ, RZ, 0x0 ;  /* 0x00000000ff147424 */ /* 0x000fe400078e00ff */
[----:B------:R-:W-:-:S10]  /*18d0*/  IMAD.MOV.U32 R21, RZ, RZ, -0x80000 ;  /* 0xfff80000ff157424 */ /* 0x000fd400078e00ff */
[----:B------:R-:W-:Y:S05]  /*18e0*/  @!P0 BRA `(.L_x_8) ;  /* 0x0000000000348947 */ /* 0x000fea0003800000 */
[----:B------:R-:W-:Y:S02]  /*18f0*/  ISETP.NE.AND P0, PT, R22, 0x7ff00000, PT ;  /* 0x7ff000001600780c */ /* 0x000fe40003f05270 */
[----:B------:R-:W-:Y:S02]  /*1900*/  LOP3.LUT R21, R13, 0x80000000, R15, 0x48, !PT ;  /* 0x800000000d157812 */ /* 0x000fe400078e480f */
[----:B------:R-:W-:-:S13]  /*1910*/  ISETP.EQ.OR P0, PT, R29, RZ, !P0 ;  /* 0x000000ff1d00720c */ /* 0x000fda0004702670 */
[----:B------:R-:W-:Y:S01]  /*1920*/  @P0 LOP3.LUT R12, R21, 0x7ff00000, RZ, 0xfc, !PT ;  /* 0x7ff00000150c0812 */ /* 0x000fe200078efcff */
[----:B------:R-:W-:Y:S02]  /*1930*/  @!P0 IMAD.MOV.U32 R20, RZ, RZ, RZ ;  /* 0x000000ffff148224 */ /* 0x000fe400078e00ff */
[----:B------:R-:W-:Y:S02]  /*1940*/  @P0 IMAD.MOV.U32 R20, RZ, RZ, RZ ;  /* 0x000000ffff140224 */ /* 0x000fe400078e00ff */
[----:B------:R-:W-:Y:S01]  /*1950*/  @P0 IMAD.MOV.U32 R21, RZ, RZ, R12 ;  /* 0x000000ffff150224 */ /* 0x000fe200078e000c */
[----:B------:R-:W-:Y:S06]  /*1960*/  BRA `(.L_x_8) ;  /* 0x0000000000147947 */ /* 0x000fec0003800000 */
.L_x_10:
[----:B------:R-:W-:Y:S01]  /*1970*/  LOP3.LUT R21, R15, 0x80000, RZ, 0xfc, !PT ;  /* 0x000800000f157812 */ /* 0x000fe200078efcff */
[----:B------:R-:W-:Y:S01]  /*1980*/  IMAD.MOV.U32 R20, RZ, RZ, R14 ;  /* 0x000000ffff147224 */ /* 0x000fe200078e000e */
[----:B------:R-:W-:Y:S06]  /*1990*/  BRA `(.L_x_8) ;  /* 0x0000000000087947 */ /* 0x000fec0003800000 */
.L_x_9:
[----:B------:R-:W-:Y:S01]  /*19a0*/  LOP3.LUT R21, R13, 0x80000, RZ, 0xfc, !PT ;  /* 0x000800000d157812 */ /* 0x000fe200078efcff */
[----:B------:R-:W-:-:S07]  /*19b0*/  IMAD.MOV.U32 R20, RZ, RZ, R12 ;  /* 0x000000ffff147224 */ /* 0x000fce00078e000c */
.L_x_8:
[----:B------:R-:W-:Y:S05]  /*19c0*/  BSYNC.RECONVERGENT B1 ;  /* 0x0000000000017941 */ /* 0x000fea0003800200 */
.L_x_6:
[----:B------:R-:W-:Y:S02]  /*19d0*/  IMAD.MOV.U32 R12, RZ, RZ, R2 ;  /* 0x000000ffff0c7224 */ /* 0x000fe400078e0002 */
[----:B------:R-:W-:-:S04]  /*19e0*/  IMAD.MOV.U32 R13, RZ, RZ, 0x0 ;  /* 0x00000000ff0d7424 */ /* 0x000fc800078e00ff */
[----:B------:R-:W-:Y:S05]  /*19f0*/  RET.REL.NODEC R12 `(_Z16gridding_processPdS_iidPi) ;  /* 0xffffffe40c807950 */ /* 0x000fea0003c3ffff */
.L_x_11:
[----:B------:R-:W-:-:S00]  /*1a00*/  BRA `(.L_x_11) ;  /* 0xfffffffc00fc7947 */ /* 0x000fc0000383ffff */
[----:B------:R-:W-:-:S00]  /*1a10*/  NOP ;  /* 0x0000000000007918 */ /* 0x000fc00000000000 */
        /* <DEDUP_REMOVED lines=14> */
.L_x_12:


//--------------------- .nv.shared._Z16gridding_processPdS_iidPi --------------------------
	.section	.nv.shared._Z16gridding_processPdS_iidPi,"aw",@nobits
	.sectionflags	@""
	.align	8
.nv.shared._Z16gridding_processPdS_iidPi:
	.zero		1792


//--------------------- .nv.shared.reserved.0     --------------------------
	.section	.nv.shared.reserved.0,"aw",@nobits
	.weak		__nv_reservedSMEM_offset_0_alias
	.size		__nv_reservedSMEM_offset_0_alias, 0, 64
	.other		__nv_reservedSMEM_offset_0_alias,@"STO_CUDA_RESERVED_SHARED STV_DEFAULT"
__nv_reservedSMEM_offset_0_alias:
	.zero		0
	.zero		64


//--------------------- .nv.constant0._Z16gridding_processPdS_iidPi --------------------------
	.section	.nv.constant0._Z16gridding_processPdS_iidPi,"a",@progbits
	.sectionflags	@""
	.align	4
.nv.constant0._Z16gridding_processPdS_iidPi:
	.zero		936


//--------------------- SYMBOLS --------------------------

	.type		.nv.reservedSmem.offset0,@object
	.size		.nv.reservedSmem.offset0,0x4
	.type		.nv.reservedSmem.cap,@object
	.size		.nv.reservedSmem.cap,0x4
